//
// Generated by NVIDIA NVVM Compiler
//
// Compiler Build ID: CL-36424714
// Cuda compilation tools, release 13.0, V13.0.88
// Based on NVVM 20.0.0
//

.version 9.0
.target sm_100
.address_size 64

	// .globl	_Z5initUPfS_ii
.global .align 4 .b8 __cudart_i2opi_f[24] = {65, 144, 67, 60, 153, 149, 98, 219, 192, 221, 52, 245, 209, 87, 39, 252, 41, 21, 68, 78, 110, 131, 249, 162};

.visible .entry _Z5initUPfS_ii(
	.param .u64 .ptr .align 1 _Z5initUPfS_ii_param_0,
	.param .u64 .ptr .align 1 _Z5initUPfS_ii_param_1,
	.param .u32 _Z5initUPfS_ii_param_2,
	.param .u32 _Z5initUPfS_ii_param_3
)
{
	.local .align 4 .b8 	__local_depot0[28];
	.reg .b64 	%SP;
	.reg .b64 	%SPL;
	.reg .pred 	%p<10>;
	.reg .b32 	%r<47>;
	.reg .b32 	%f<28>;
	.reg .b64 	%rd<29>;
	.reg .b64 	%fd<3>;

	mov.u64 	%SPL, __local_depot0;
	ld.param.u64 	%rd9, [_Z5initUPfS_ii_param_0];
	ld.param.u64 	%rd10, [_Z5initUPfS_ii_param_1];
	ld.param.u32 	%r16, [_Z5initUPfS_ii_param_2];
	ld.param.u32 	%r17, [_Z5initUPfS_ii_param_3];
	add.u64 	%rd1, %SPL, 0;
	mov.u32 	%r18, %ntid.x;
	mov.u32 	%r19, %ctaid.x;
	mov.u32 	%r20, %tid.x;
	mad.lo.s32 	%r1, %r18, %r19, %r20;
	mul.lo.s32 	%r21, %r17, %r16;
	setp.ge.s32 	%p1, %r1, %r21;
	@%p1 bra 	$L__BB0_10;
	cvta.to.global.u64 	%rd12, %rd10;
	mul.wide.s32 	%rd13, %r1, 4;
	add.s64 	%rd14, %rd12, %rd13;
	ld.global.f32 	%f1, [%rd14];
	mul.f32 	%f7, %f1, 0f3F22F983;
	cvt.rni.s32.f32 	%r46, %f7;
	cvt.rn.f32.s32 	%f8, %r46;
	fma.rn.f32 	%f9, %f8, 0fBFC90FDA, %f1;
	fma.rn.f32 	%f10, %f8, 0fB3A22168, %f9;
	fma.rn.f32 	%f27, %f8, 0fA7C234C5, %f10;
	abs.f32 	%f3, %f1;
	setp.ltu.f32 	%p2, %f3, 0f47CE4780;
	@%p2 bra 	$L__BB0_9;
	setp.neu.f32 	%p3, %f3, 0f7F800000;
	@%p3 bra 	$L__BB0_4;
	mov.f32 	%f13, 0f00000000;
	mul.rn.f32 	%f27, %f1, %f13;
	mov.b32 	%r46, 0;
	bra.uni 	$L__BB0_9;
$L__BB0_4:
	mov.b32 	%r3, %f1;
	shl.b32 	%r23, %r3, 8;
	or.b32  	%r4, %r23, -2147483648;
	mov.b64 	%rd28, 0;
	mov.b32 	%r43, 0;
	mov.u64 	%rd26, __cudart_i2opi_f;
	mov.u64 	%rd27, %rd1;
$L__BB0_5:
	.pragma "nounroll";
	ld.global.nc.u32 	%r24, [%rd26];
	mad.wide.u32 	%rd17, %r24, %r4, %rd28;
	shr.u64 	%rd28, %rd17, 32;
	st.local.u32 	[%rd27], %rd17;
	add.s32 	%r43, %r43, 1;
	add.s64 	%rd27, %rd27, 4;
	add.s64 	%rd26, %rd26, 4;
	setp.ne.s32 	%p4, %r43, 6;
	@%p4 bra 	$L__BB0_5;
	shr.u32 	%r25, %r3, 23;
	st.local.u32 	[%rd1+24], %rd28;
	and.b32  	%r7, %r25, 31;
	and.b32  	%r26, %r25, 224;
	add.s32 	%r27, %r26, -128;
	shr.u32 	%r28, %r27, 5;
	mul.wide.u32 	%rd18, %r28, 4;
	sub.s64 	%rd8, %rd1, %rd18;
	ld.local.u32 	%r44, [%rd8+24];
	ld.local.u32 	%r45, [%rd8+20];
	setp.eq.s32 	%p5, %r7, 0;
	@%p5 bra 	$L__BB0_8;
	shf.l.wrap.b32 	%r44, %r45, %r44, %r7;
	ld.local.u32 	%r29, [%rd8+16];
	shf.l.wrap.b32 	%r45, %r29, %r45, %r7;
$L__BB0_8:
	shr.u32 	%r30, %r44, 30;
	shf.l.wrap.b32 	%r31, %r45, %r44, 2;
	shl.b32 	%r32, %r45, 2;
	shr.u32 	%r33, %r31, 31;
	add.s32 	%r34, %r33, %r30;
	neg.s32 	%r35, %r34;
	setp.lt.s32 	%p6, %r3, 0;
	selp.b32 	%r46, %r35, %r34, %p6;
	xor.b32  	%r36, %r31, %r3;
	shr.s32 	%r37, %r31, 31;
	xor.b32  	%r38, %r37, %r31;
	xor.b32  	%r39, %r37, %r32;
	cvt.u64.u32 	%rd19, %r38;
	shl.b64 	%rd20, %rd19, 32;
	cvt.u64.u32 	%rd21, %r39;
	or.b64  	%rd22, %rd20, %rd21;
	cvt.rn.f64.s64 	%fd1, %rd22;
	mul.f64 	%fd2, %fd1, 0d3BF921FB54442D19;
	cvt.rn.f32.f64 	%f11, %fd2;
	neg.f32 	%f12, %f11;
	setp.lt.s32 	%p7, %r36, 0;
	selp.f32 	%f27, %f12, %f11, %p7;
$L__BB0_9:
	mul.rn.f32 	%f14, %f27, %f27;
	and.b32  	%r41, %r46, 1;
	setp.eq.b32 	%p8, %r41, 1;
	selp.f32 	%f15, 0f3F800000, %f27, %p8;
	fma.rn.f32 	%f16, %f14, %f15, 0f00000000;
	fma.rn.f32 	%f17, %f14, 0f37CBAC00, 0fBAB607ED;
	selp.f32 	%f18, %f17, 0fB94D4153, %p8;
	selp.f32 	%f19, 0f3D2AAABB, 0f3C0885E4, %p8;
	fma.rn.f32 	%f20, %f18, %f14, %f19;
	selp.f32 	%f21, 0fBEFFFFFF, 0fBE2AAAA8, %p8;
	fma.rn.f32 	%f22, %f20, %f14, %f21;
	fma.rn.f32 	%f23, %f22, %f16, %f15;
	and.b32  	%r42, %r46, 2;
	setp.eq.s32 	%p9, %r42, 0;
	mov.f32 	%f24, 0f00000000;
	sub.f32 	%f25, %f24, %f23;
	selp.f32 	%f26, %f23, %f25, %p9;
	cvta.to.global.u64 	%rd23, %rd9;
	add.s64 	%rd25, %rd23, %rd13;
	st.global.f32 	[%rd25], %f26;
$L__BB0_10:
	ret;

}
	// .globl	_Z8initMeshPfS_ffi
.visible .entry _Z8initMeshPfS_ffi(
	.param .u64 .ptr .align 1 _Z8initMeshPfS_ffi_param_0,
	.param .u64 .ptr .align 1 _Z8initMeshPfS_ffi_param_1,
	.param .f32 _Z8initMeshPfS_ffi_param_2,
	.param .f32 _Z8initMeshPfS_ffi_param_3,
	.param .u32 _Z8initMeshPfS_ffi_param_4
)
{
	.reg .pred 	%p<2>;
	.reg .b32 	%r<6>;
	.reg .b32 	%f<5>;
	.reg .b64 	%rd<5>;

	ld.param.u64 	%rd1, [_Z8initMeshPfS_ffi_param_0];
	ld.param.f32 	%f1, [_Z8initMeshPfS_ffi_param_2];
	ld.param.f32 	%f2, [_Z8initMeshPfS_ffi_param_3];
	ld.param.u32 	%r2, [_Z8initMeshPfS_ffi_param_4];
	mov.u32 	%r3, %ntid.x;
	mov.u32 	%r4, %ctaid.x;
	mov.u32 	%r5, %tid.x;
	mad.lo.s32 	%r1, %r3, %r4, %r5;
	setp.gt.s32 	%p1, %r1, %r2;
	@%p1 bra 	$L__BB1_2;
	cvta.to.global.u64 	%rd2, %rd1;
	cvt.rn.f32.s32 	%f3, %r1;
	fma.rn.f32 	%f4, %f1, %f3, %f2;
	mul.wide.s32 	%rd3, %r1, 4;
	add.s64 	%rd4, %rd2, %rd3;
	st.global.f32 	[%rd4], %f4;
$L__BB1_2:
	ret;

}
	// .globl	_Z5initXPfS_S_fii
.visible .entry _Z5initXPfS_S_fii(
	.param .u64 .ptr .align 1 _Z5initXPfS_S_fii_param_0,
	.param .u64 .ptr .align 1 _Z5initXPfS_S_fii_param_1,
	.param .u64 .ptr .align 1 _Z5initXPfS_S_fii_param_2,
	.param .f32 _Z5initXPfS_S_fii_param_3,
	.param .u32 _Z5initXPfS_S_fii_param_4,
	.param .u32 _Z5initXPfS_S_fii_param_5
)
{
	.reg .pred 	%p<12>;
	.reg .b32 	%r<31>;
	.reg .b32 	%f<77>;
	.reg .b64 	%rd<28>;

	ld.param.u64 	%rd8, [_Z5initXPfS_S_fii_param_0];
	ld.param.u64 	%rd9, [_Z5initXPfS_S_fii_param_1];
	ld.param.u64 	%rd10, [_Z5initXPfS_S_fii_param_2];
	ld.param.f32 	%f1, [_Z5initXPfS_S_fii_param_3];
	ld.param.u32 	%r17, [_Z5initXPfS_S_fii_param_4];
	ld.param.u32 	%r16, [_Z5initXPfS_S_fii_param_5];
	cvta.to.global.u64 	%rd1, %rd9;
	cvta.to.global.u64 	%rd2, %rd10;
	mov.u32 	%r18, %ntid.x;
	mov.u32 	%r19, %ctaid.x;
	mov.u32 	%r20, %tid.x;
	mad.lo.s32 	%r1, %r18, %r19, %r20;
	setp.gt.s32 	%p1, %r1, %r17;
	setp.lt.s32 	%p2, %r16, 1;
	or.pred  	%p3, %p1, %p2;
	@%p3 bra 	$L__BB2_12;
	cvta.to.global.u64 	%rd11, %rd8;
	mul.wide.s32 	%rd12, %r1, 4;
	add.s64 	%rd3, %rd11, %rd12;
	mul.lo.s32 	%r2, %r16, %r1;
	and.b32  	%r3, %r16, 7;
	setp.lt.u32 	%p4, %r16, 8;
	mov.b32 	%r29, 0;
	@%p4 bra 	$L__BB2_4;
	and.b32  	%r29, %r16, 2147483640;
	neg.s32 	%r27, %r29;
	add.s64 	%rd27, %rd2, 16;
	add.s64 	%rd5, %rd1, 16;
	mov.u32 	%r26, %r2;
$L__BB2_3:
	.pragma "nounroll";
	mul.wide.s32 	%rd13, %r26, 4;
	add.s64 	%rd14, %rd5, %rd13;
	ld.global.f32 	%f2, [%rd3];
	ld.global.f32 	%f3, [%rd27+-16];
	add.f32 	%f4, %f3, 0f3F800000;
	mul.f32 	%f5, %f4, 0f3F000000;
	fma.rn.f32 	%f6, %f1, %f5, %f2;
	st.global.f32 	[%rd14+-16], %f6;
	ld.global.f32 	%f7, [%rd3];
	ld.global.f32 	%f8, [%rd27+-12];
	add.f32 	%f9, %f8, 0f3F800000;
	mul.f32 	%f10, %f9, 0f3F000000;
	fma.rn.f32 	%f11, %f1, %f10, %f7;
	st.global.f32 	[%rd14+-12], %f11;
	ld.global.f32 	%f12, [%rd3];
	ld.global.f32 	%f13, [%rd27+-8];
	add.f32 	%f14, %f13, 0f3F800000;
	mul.f32 	%f15, %f14, 0f3F000000;
	fma.rn.f32 	%f16, %f1, %f15, %f12;
	st.global.f32 	[%rd14+-8], %f16;
	ld.global.f32 	%f17, [%rd3];
	ld.global.f32 	%f18, [%rd27+-4];
	add.f32 	%f19, %f18, 0f3F800000;
	mul.f32 	%f20, %f19, 0f3F000000;
	fma.rn.f32 	%f21, %f1, %f20, %f17;
	st.global.f32 	[%rd14+-4], %f21;
	ld.global.f32 	%f22, [%rd3];
	ld.global.f32 	%f23, [%rd27];
	add.f32 	%f24, %f23, 0f3F800000;
	mul.f32 	%f25, %f24, 0f3F000000;
	fma.rn.f32 	%f26, %f1, %f25, %f22;
	st.global.f32 	[%rd14], %f26;
	ld.global.f32 	%f27, [%rd3];
	ld.global.f32 	%f28, [%rd27+4];
	add.f32 	%f29, %f28, 0f3F800000;
	mul.f32 	%f30, %f29, 0f3F000000;
	fma.rn.f32 	%f31, %f1, %f30, %f27;
	st.global.f32 	[%rd14+4], %f31;
	ld.global.f32 	%f32, [%rd3];
	ld.global.f32 	%f33, [%rd27+8];
	add.f32 	%f34, %f33, 0f3F800000;
	mul.f32 	%f35, %f34, 0f3F000000;
	fma.rn.f32 	%f36, %f1, %f35, %f32;
	st.global.f32 	[%rd14+8], %f36;
	ld.global.f32 	%f37, [%rd3];
	ld.global.f32 	%f38, [%rd27+12];
	add.f32 	%f39, %f38, 0f3F800000;
	mul.f32 	%f40, %f39, 0f3F000000;
	fma.rn.f32 	%f41, %f1, %f40, %f37;
	st.global.f32 	[%rd14+12], %f41;
	add.s32 	%r27, %r27, 8;
	add.s64 	%rd27, %rd27, 32;
	add.s32 	%r26, %r26, 8;
	setp.ne.s32 	%p5, %r27, 0;
	@%p5 bra 	$L__BB2_3;
$L__BB2_4:
	setp.eq.s32 	%p6, %r3, 0;
	@%p6 bra 	$L__BB2_12;
	and.b32  	%r11, %r16, 3;
	setp.lt.u32 	%p7, %r3, 4;
	@%p7 bra 	$L__BB2_7;
	ld.global.f32 	%f42, [%rd3];
	mul.wide.u32 	%rd15, %r29, 4;
	add.s64 	%rd16, %rd2, %rd15;
	ld.global.f32 	%f43, [%rd16];
	add.f32 	%f44, %f43, 0f3F800000;
	mul.f32 	%f45, %f44, 0f3F000000;
	fma.rn.f32 	%f46, %f1, %f45, %f42;
	add.s32 	%r22, %r29, %r2;
	mul.wide.s32 	%rd17, %r22, 4;
	add.s64 	%rd18, %rd1, %rd17;
	st.global.f32 	[%rd18], %f46;
	ld.global.f32 	%f47, [%rd3];
	ld.global.f32 	%f48, [%rd16+4];
	add.f32 	%f49, %f48, 0f3F800000;
	mul.f32 	%f50, %f49, 0f3F000000;
	fma.rn.f32 	%f51, %f1, %f50, %f47;
	st.global.f32 	[%rd18+4], %f51;
	ld.global.f32 	%f52, [%rd3];
	ld.global.f32 	%f53, [%rd16+8];
	add.f32 	%f54, %f53, 0f3F800000;
	mul.f32 	%f55, %f54, 0f3F000000;
	fma.rn.f32 	%f56, %f1, %f55, %f52;
	st.global.f32 	[%rd18+8], %f56;
	ld.global.f32 	%f57, [%rd3];
	ld.global.f32 	%f58, [%rd16+12];
	add.f32 	%f59, %f58, 0f3F800000;
	mul.f32 	%f60, %f59, 0f3F000000;
	fma.rn.f32 	%f61, %f1, %f60, %f57;
	st.global.f32 	[%rd18+12], %f61;
	add.s32 	%r29, %r29, 4;
$L__BB2_7:
	setp.eq.s32 	%p8, %r11, 0;
	@%p8 bra 	$L__BB2_12;
	setp.eq.s32 	%p9, %r11, 1;
	@%p9 bra 	$L__BB2_10;
	ld.global.f32 	%f62, [%rd3];
	mul.wide.u32 	%rd19, %r29, 4;
	add.s64 	%rd20, %rd2, %rd19;
	ld.global.f32 	%f63, [%rd20];
	add.f32 	%f64, %f63, 0f3F800000;
	mul.f32 	%f65, %f64, 0f3F000000;
	fma.rn.f32 	%f66, %f1, %f65, %f62;
	add.s32 	%r23, %r29, %r2;
	mul.wide.s32 	%rd21, %r23, 4;
	add.s64 	%rd22, %rd1, %rd21;
	st.global.f32 	[%rd22], %f66;
	ld.global.f32 	%f67, [%rd3];
	ld.global.f32 	%f68, [%rd20+4];
	add.f32 	%f69, %f68, 0f3F800000;
	mul.f32 	%f70, %f69, 0f3F000000;
	fma.rn.f32 	%f71, %f1, %f70, %f67;
	st.global.f32 	[%rd22+4], %f71;
	add.s32 	%r29, %r29, 2;
$L__BB2_10:
	and.b32  	%r24, %r16, 1;
	setp.eq.b32 	%p10, %r24, 1;
	not.pred 	%p11, %p10;
	@%p11 bra 	$L__BB2_12;
	ld.global.f32 	%f72, [%rd3];
	mul.wide.u32 	%rd23, %r29, 4;
	add.s64 	%rd24, %rd2, %rd23;
	ld.global.f32 	%f73, [%rd24];
	add.f32 	%f74, %f73, 0f3F800000;
	mul.f32 	%f75, %f74, 0f3F000000;
	fma.rn.f32 	%f76, %f1, %f75, %f72;
	add.s32 	%r25, %r29, %r2;
	mul.wide.s32 	%rd25, %r25, 4;
	add.s64 	%rd26, %rd1, %rd25;
	st.global.f32 	[%rd26], %f76;
$L__BB2_12:
	ret;

}
	// .globl	_Z6initRxPfS_S_ii
.visible .entry _Z6initRxPfS_S_ii(
	.param .u64 .ptr .align 1 _Z6initRxPfS_S_ii_param_0,
	.param .u64 .ptr .align 1 _Z6initRxPfS_S_ii_param_1,
	.param .u64 .ptr .align 1 _Z6initRxPfS_S_ii_param_2,
	.param .u32 _Z6initRxPfS_S_ii_param_3,
	.param .u32 _Z6initRxPfS_S_ii_param_4
)
{
	.local .align 4 .b8 	__local_depot3[56];
	.reg .b64 	%SP;
	.reg .b64 	%SPL;
	.reg .pred 	%p<30>;
	.reg .b32 	%r<91>;
	.reg .b32 	%f<201>;
	.reg .b64 	%rd<92>;

	mov.u64 	%SPL, __local_depot3;
	ld.param.u64 	%rd23, [_Z6initRxPfS_S_ii_param_0];
	ld.param.u64 	%rd24, [_Z6initRxPfS_S_ii_param_1];
	ld.param.u64 	%rd25, [_Z6initRxPfS_S_ii_param_2];
	ld.param.u32 	%r50, [_Z6initRxPfS_S_ii_param_3];
	ld.param.u32 	%r49, [_Z6initRxPfS_S_ii_param_4];
	cvta.to.global.u64 	%rd1, %rd24;
	cvta.to.global.u64 	%rd2, %rd25;
	cvta.to.global.u64 	%rd3, %rd23;
	add.u64 	%rd4, %SPL, 0;
	add.u64 	%rd5, %SPL, 28;
	mov.u32 	%r51, %ntid.x;
	mov.u32 	%r52, %ctaid.x;
	mov.u32 	%r53, %tid.x;
	mad.lo.s32 	%r1, %r51, %r52, %r53;
	setp.ge.s32 	%p1, %r1, %r50;
	setp.lt.s32 	%p2, %r49, 1;
	or.pred  	%p3, %p1, %p2;
	@%p3 bra 	$L__BB3_40;
	mul.lo.s32 	%r2, %r49, %r1;
	and.b32  	%r3, %r49, 15;
	setp.lt.u32 	%p4, %r49, 16;
	mov.b32 	%r73, 0;
	@%p4 bra 	$L__BB3_4;
	and.b32  	%r73, %r49, 2147483632;
	mov.b32 	%r78, 0;
$L__BB3_3:
	.pragma "nounroll";
	mul.wide.u32 	%rd28, %r78, 4;
	add.s64 	%rd29, %rd4, %rd28;
	mov.b32 	%r56, 0;
	st.local.u32 	[%rd29], %r56;
	add.s32 	%r57, %r78, %r2;
	mul.wide.s32 	%rd30, %r57, 4;
	add.s64 	%rd31, %rd1, %rd30;
	ld.global.f32 	%f16, [%rd31];
	add.s64 	%rd32, %rd5, %rd28;
	st.local.f32 	[%rd32], %f16;
	st.local.u32 	[%rd29+4], %r56;
	ld.global.f32 	%f17, [%rd31+4];
	st.local.f32 	[%rd32+4], %f17;
	st.local.u32 	[%rd29+8], %r56;
	ld.global.f32 	%f18, [%rd31+8];
	st.local.f32 	[%rd32+8], %f18;
	st.local.u32 	[%rd29+12], %r56;
	ld.global.f32 	%f19, [%rd31+12];
	st.local.f32 	[%rd32+12], %f19;
	st.local.u32 	[%rd29+16], %r56;
	ld.global.f32 	%f20, [%rd31+16];
	st.local.f32 	[%rd32+16], %f20;
	st.local.u32 	[%rd29+20], %r56;
	ld.global.f32 	%f21, [%rd31+20];
	st.local.f32 	[%rd32+20], %f21;
	st.local.u32 	[%rd29+24], %r56;
	ld.global.f32 	%f22, [%rd31+24];
	st.local.f32 	[%rd32+24], %f22;
	st.local.u32 	[%rd29+28], %r56;
	ld.global.f32 	%f23, [%rd31+28];
	st.local.f32 	[%rd32+28], %f23;
	st.local.u32 	[%rd29+32], %r56;
	ld.global.f32 	%f24, [%rd31+32];
	st.local.f32 	[%rd32+32], %f24;
	st.local.u32 	[%rd29+36], %r56;
	ld.global.f32 	%f25, [%rd31+36];
	st.local.f32 	[%rd32+36], %f25;
	st.local.u32 	[%rd29+40], %r56;
	ld.global.f32 	%f26, [%rd31+40];
	st.local.f32 	[%rd32+40], %f26;
	st.local.u32 	[%rd29+44], %r56;
	ld.global.f32 	%f27, [%rd31+44];
	st.local.f32 	[%rd32+44], %f27;
	st.local.u32 	[%rd29+48], %r56;
	ld.global.f32 	%f28, [%rd31+48];
	st.local.f32 	[%rd32+48], %f28;
	st.local.u32 	[%rd29+52], %r56;
	ld.global.f32 	%f29, [%rd31+52];
	st.local.f32 	[%rd32+52], %f29;
	st.local.u32 	[%rd29+56], %r56;
	ld.global.f32 	%f30, [%rd31+56];
	st.local.f32 	[%rd32+56], %f30;
	st.local.u32 	[%rd29+60], %r56;
	ld.global.f32 	%f31, [%rd31+60];
	st.local.f32 	[%rd32+60], %f31;
	add.s32 	%r78, %r78, 16;
	setp.eq.s32 	%p5, %r78, %r73;
	@%p5 bra 	$L__BB3_4;
	bra.uni 	$L__BB3_3;
$L__BB3_4:
	setp.eq.s32 	%p6, %r3, 0;
	@%p6 bra 	$L__BB3_13;
	and.b32  	%r6, %r49, 7;
	setp.lt.u32 	%p7, %r3, 8;
	@%p7 bra 	$L__BB3_7;
	mul.wide.u32 	%rd33, %r73, 4;
	add.s64 	%rd34, %rd4, %rd33;
	mov.b32 	%r58, 0;
	st.local.u32 	[%rd34], %r58;
	add.s32 	%r59, %r73, %r2;
	mul.wide.s32 	%rd35, %r59, 4;
	add.s64 	%rd36, %rd1, %rd35;
	ld.global.f32 	%f32, [%rd36];
	add.s64 	%rd37, %rd5, %rd33;
	st.local.f32 	[%rd37], %f32;
	st.local.u32 	[%rd34+4], %r58;
	ld.global.f32 	%f33, [%rd36+4];
	st.local.f32 	[%rd37+4], %f33;
	st.local.u32 	[%rd34+8], %r58;
	ld.global.f32 	%f34, [%rd36+8];
	st.local.f32 	[%rd37+8], %f34;
	st.local.u32 	[%rd34+12], %r58;
	ld.global.f32 	%f35, [%rd36+12];
	st.local.f32 	[%rd37+12], %f35;
	st.local.u32 	[%rd34+16], %r58;
	ld.global.f32 	%f36, [%rd36+16];
	st.local.f32 	[%rd37+16], %f36;
	st.local.u32 	[%rd34+20], %r58;
	ld.global.f32 	%f37, [%rd36+20];
	st.local.f32 	[%rd37+20], %f37;
	st.local.u32 	[%rd34+24], %r58;
	ld.global.f32 	%f38, [%rd36+24];
	st.local.f32 	[%rd37+24], %f38;
	st.local.u32 	[%rd34+28], %r58;
	ld.global.f32 	%f39, [%rd36+28];
	st.local.f32 	[%rd37+28], %f39;
	add.s32 	%r73, %r73, 8;
$L__BB3_7:
	setp.eq.s32 	%p8, %r6, 0;
	@%p8 bra 	$L__BB3_13;
	and.b32  	%r9, %r49, 3;
	setp.lt.u32 	%p9, %r6, 4;
	@%p9 bra 	$L__BB3_10;
	mul.wide.u32 	%rd38, %r73, 4;
	add.s64 	%rd39, %rd4, %rd38;
	mov.b32 	%r60, 0;
	st.local.u32 	[%rd39], %r60;
	add.s32 	%r61, %r73, %r2;
	mul.wide.s32 	%rd40, %r61, 4;
	add.s64 	%rd41, %rd1, %rd40;
	ld.global.f32 	%f40, [%rd41];
	add.s64 	%rd42, %rd5, %rd38;
	st.local.f32 	[%rd42], %f40;
	st.local.u32 	[%rd39+4], %r60;
	ld.global.f32 	%f41, [%rd41+4];
	st.local.f32 	[%rd42+4], %f41;
	st.local.u32 	[%rd39+8], %r60;
	ld.global.f32 	%f42, [%rd41+8];
	st.local.f32 	[%rd42+8], %f42;
	st.local.u32 	[%rd39+12], %r60;
	ld.global.f32 	%f43, [%rd41+12];
	st.local.f32 	[%rd42+12], %f43;
	add.s32 	%r73, %r73, 4;
$L__BB3_10:
	setp.eq.s32 	%p10, %r9, 0;
	@%p10 bra 	$L__BB3_13;
	mov.b32 	%r77, 0;
$L__BB3_12:
	.pragma "nounroll";
	mul.wide.u32 	%rd43, %r73, 4;
	add.s64 	%rd44, %rd4, %rd43;
	mov.b32 	%r63, 0;
	st.local.u32 	[%rd44], %r63;
	add.s32 	%r64, %r73, %r2;
	mul.wide.s32 	%rd45, %r64, 4;
	add.s64 	%rd46, %rd1, %rd45;
	ld.global.f32 	%f44, [%rd46];
	add.s64 	%rd47, %rd5, %rd43;
	st.local.f32 	[%rd47], %f44;
	add.s32 	%r73, %r73, 1;
	add.s32 	%r77, %r77, 1;
	setp.ne.s32 	%p11, %r77, %r9;
	@%p11 bra 	$L__BB3_12;
$L__BB3_13:
	add.s32 	%r16, %r3, -1;
	and.b32  	%r17, %r49, 7;
	add.s32 	%r18, %r17, -1;
	and.b32  	%r19, %r49, 2147483632;
	and.b32  	%r20, %r49, 3;
	neg.s32 	%r85, %r19;
	mov.b32 	%r79, 0;
$L__BB3_14:
	setp.lt.u32 	%p12, %r49, 16;
	mul.lo.s32 	%r25, %r79, %r49;
	mul.wide.u32 	%rd48, %r79, 4;
	add.s64 	%rd6, %rd4, %rd48;
	ld.local.f32 	%f200, [%rd6];
	mov.b32 	%r82, 0;
	@%p12 bra 	$L__BB3_17;
	add.s64 	%rd88, %rd5, 32;
	mul.wide.u32 	%rd49, %r25, 4;
	add.s64 	%rd50, %rd2, %rd49;
	add.s64 	%rd89, %rd50, 32;
	mov.u32 	%r80, %r85;
$L__BB3_16:
	.pragma "nounroll";
	ld.global.f32 	%f46, [%rd89+-32];
	ld.local.f32 	%f47, [%rd88+-32];
	fma.rn.f32 	%f48, %f46, %f47, %f200;
	ld.global.f32 	%f49, [%rd89+-28];
	ld.local.f32 	%f50, [%rd88+-28];
	fma.rn.f32 	%f51, %f49, %f50, %f48;
	ld.global.f32 	%f52, [%rd89+-24];
	ld.local.f32 	%f53, [%rd88+-24];
	fma.rn.f32 	%f54, %f52, %f53, %f51;
	ld.global.f32 	%f55, [%rd89+-20];
	ld.local.f32 	%f56, [%rd88+-20];
	fma.rn.f32 	%f57, %f55, %f56, %f54;
	ld.global.f32 	%f58, [%rd89+-16];
	ld.local.f32 	%f59, [%rd88+-16];
	fma.rn.f32 	%f60, %f58, %f59, %f57;
	ld.global.f32 	%f61, [%rd89+-12];
	ld.local.f32 	%f62, [%rd88+-12];
	fma.rn.f32 	%f63, %f61, %f62, %f60;
	ld.global.f32 	%f64, [%rd89+-8];
	ld.local.f32 	%f65, [%rd88+-8];
	fma.rn.f32 	%f66, %f64, %f65, %f63;
	ld.global.f32 	%f67, [%rd89+-4];
	ld.local.f32 	%f68, [%rd88+-4];
	fma.rn.f32 	%f69, %f67, %f68, %f66;
	ld.global.f32 	%f70, [%rd89];
	ld.local.f32 	%f71, [%rd88];
	fma.rn.f32 	%f72, %f70, %f71, %f69;
	ld.global.f32 	%f73, [%rd89+4];
	ld.local.f32 	%f74, [%rd88+4];
	fma.rn.f32 	%f75, %f73, %f74, %f72;
	ld.global.f32 	%f76, [%rd89+8];
	ld.local.f32 	%f77, [%rd88+8];
	fma.rn.f32 	%f78, %f76, %f77, %f75;
	ld.global.f32 	%f79, [%rd89+12];
	ld.local.f32 	%f80, [%rd88+12];
	fma.rn.f32 	%f81, %f79, %f80, %f78;
	ld.global.f32 	%f82, [%rd89+16];
	ld.local.f32 	%f83, [%rd88+16];
	fma.rn.f32 	%f84, %f82, %f83, %f81;
	ld.global.f32 	%f85, [%rd89+20];
	ld.local.f32 	%f86, [%rd88+20];
	fma.rn.f32 	%f87, %f85, %f86, %f84;
	ld.global.f32 	%f88, [%rd89+24];
	ld.local.f32 	%f89, [%rd88+24];
	fma.rn.f32 	%f90, %f88, %f89, %f87;
	ld.global.f32 	%f91, [%rd89+28];
	ld.local.f32 	%f92, [%rd88+28];
	fma.rn.f32 	%f200, %f91, %f92, %f90;
	add.s32 	%r80, %r80, 16;
	add.s64 	%rd89, %rd89, 64;
	add.s64 	%rd88, %rd88, 64;
	setp.ne.s32 	%p13, %r80, 0;
	mov.u32 	%r82, %r19;
	@%p13 bra 	$L__BB3_16;
$L__BB3_17:
	setp.eq.s32 	%p14, %r3, 0;
	@%p14 bra 	$L__BB3_27;
	setp.lt.u32 	%p15, %r16, 7;
	@%p15 bra 	$L__BB3_20;
	add.s32 	%r67, %r82, %r25;
	mul.wide.u32 	%rd51, %r67, 4;
	add.s64 	%rd52, %rd2, %rd51;
	ld.global.f32 	%f94, [%rd52];
	cvt.u64.u32 	%rd53, %r82;
	mul.wide.u32 	%rd54, %r82, 4;
	add.s64 	%rd55, %rd5, %rd54;
	ld.local.f32 	%f95, [%rd55];
	fma.rn.f32 	%f96, %f94, %f95, %f200;
	cvt.u64.u32 	%rd56, %r25;
	add.s64 	%rd57, %rd53, %rd56;
	shl.b64 	%rd58, %rd57, 2;
	add.s64 	%rd59, %rd2, %rd58;
	ld.global.f32 	%f97, [%rd59+4];
	ld.local.f32 	%f98, [%rd55+4];
	fma.rn.f32 	%f99, %f97, %f98, %f96;
	ld.global.f32 	%f100, [%rd59+8];
	ld.local.f32 	%f101, [%rd55+8];
	fma.rn.f32 	%f102, %f100, %f101, %f99;
	ld.global.f32 	%f103, [%rd59+12];
	ld.local.f32 	%f104, [%rd55+12];
	fma.rn.f32 	%f105, %f103, %f104, %f102;
	ld.global.f32 	%f106, [%rd59+16];
	ld.local.f32 	%f107, [%rd55+16];
	fma.rn.f32 	%f108, %f106, %f107, %f105;
	ld.global.f32 	%f109, [%rd59+20];
	ld.local.f32 	%f110, [%rd55+20];
	fma.rn.f32 	%f111, %f109, %f110, %f108;
	ld.global.f32 	%f112, [%rd59+24];
	ld.local.f32 	%f113, [%rd55+24];
	fma.rn.f32 	%f114, %f112, %f113, %f111;
	ld.global.f32 	%f115, [%rd59+28];
	ld.local.f32 	%f116, [%rd55+28];
	fma.rn.f32 	%f200, %f115, %f116, %f114;
	add.s32 	%r82, %r82, 8;
$L__BB3_20:
	setp.eq.s32 	%p16, %r17, 0;
	@%p16 bra 	$L__BB3_27;
	setp.lt.u32 	%p17, %r18, 3;
	@%p17 bra 	$L__BB3_23;
	add.s32 	%r68, %r82, %r25;
	mul.wide.u32 	%rd60, %r68, 4;
	add.s64 	%rd61, %rd2, %rd60;
	ld.global.f32 	%f118, [%rd61];
	cvt.u64.u32 	%rd62, %r82;
	mul.wide.u32 	%rd63, %r82, 4;
	add.s64 	%rd64, %rd5, %rd63;
	ld.local.f32 	%f119, [%rd64];
	fma.rn.f32 	%f120, %f118, %f119, %f200;
	cvt.u64.u32 	%rd65, %r25;
	add.s64 	%rd66, %rd62, %rd65;
	shl.b64 	%rd67, %rd66, 2;
	add.s64 	%rd68, %rd2, %rd67;
	ld.global.f32 	%f121, [%rd68+4];
	ld.local.f32 	%f122, [%rd64+4];
	fma.rn.f32 	%f123, %f121, %f122, %f120;
	ld.global.f32 	%f124, [%rd68+8];
	ld.local.f32 	%f125, [%rd64+8];
	fma.rn.f32 	%f126, %f124, %f125, %f123;
	ld.global.f32 	%f127, [%rd68+12];
	ld.local.f32 	%f128, [%rd64+12];
	fma.rn.f32 	%f200, %f127, %f128, %f126;
	add.s32 	%r82, %r82, 4;
$L__BB3_23:
	setp.eq.s32 	%p18, %r20, 0;
	@%p18 bra 	$L__BB3_27;
	setp.eq.s32 	%p19, %r20, 1;
	add.s32 	%r69, %r82, %r25;
	mul.wide.u32 	%rd69, %r69, 4;
	add.s64 	%rd70, %rd2, %rd69;
	ld.global.f32 	%f129, [%rd70];
	cvt.u64.u32 	%rd15, %r82;
	mul.wide.u32 	%rd71, %r82, 4;
	add.s64 	%rd16, %rd5, %rd71;
	ld.local.f32 	%f130, [%rd16];
	fma.rn.f32 	%f200, %f129, %f130, %f200;
	@%p19 bra 	$L__BB3_27;
	setp.eq.s32 	%p20, %r20, 2;
	cvt.u64.u32 	%rd72, %r25;
	add.s64 	%rd73, %rd15, %rd72;
	shl.b64 	%rd74, %rd73, 2;
	add.s64 	%rd17, %rd2, %rd74;
	ld.global.f32 	%f131, [%rd17+4];
	ld.local.f32 	%f132, [%rd16+4];
	fma.rn.f32 	%f200, %f131, %f132, %f200;
	@%p20 bra 	$L__BB3_27;
	ld.global.f32 	%f133, [%rd17+8];
	ld.local.f32 	%f134, [%rd16+8];
	fma.rn.f32 	%f200, %f133, %f134, %f200;
$L__BB3_27:
	st.local.f32 	[%rd6], %f200;
	add.s32 	%r79, %r79, 1;
	setp.eq.s32 	%p21, %r79, %r49;
	@%p21 bra 	$L__BB3_28;
	bra.uni 	$L__BB3_14;
$L__BB3_28:
	setp.lt.u32 	%p22, %r49, 16;
	mov.b32 	%r87, 0;
	@%p22 bra 	$L__BB3_31;
	add.s64 	%rd90, %rd4, 32;
	add.s64 	%rd10, %rd3, 32;
	mov.u32 	%r84, %r2;
$L__BB3_30:
	.pragma "nounroll";
	mul.wide.s32 	%rd75, %r84, 4;
	add.s64 	%rd76, %rd10, %rd75;
	ld.local.f32 	%f135, [%rd90+-32];
	rcp.rn.f32 	%f136, %f135;
	st.global.f32 	[%rd76+-32], %f136;
	ld.local.f32 	%f137, [%rd90+-28];
	rcp.rn.f32 	%f138, %f137;
	st.global.f32 	[%rd76+-28], %f138;
	ld.local.f32 	%f139, [%rd90+-24];
	rcp.rn.f32 	%f140, %f139;
	st.global.f32 	[%rd76+-24], %f140;
	ld.local.f32 	%f141, [%rd90+-20];
	rcp.rn.f32 	%f142, %f141;
	st.global.f32 	[%rd76+-20], %f142;
	ld.local.f32 	%f143, [%rd90+-16];
	rcp.rn.f32 	%f144, %f143;
	st.global.f32 	[%rd76+-16], %f144;
	ld.local.f32 	%f145, [%rd90+-12];
	rcp.rn.f32 	%f146, %f145;
	st.global.f32 	[%rd76+-12], %f146;
	ld.local.f32 	%f147, [%rd90+-8];
	rcp.rn.f32 	%f148, %f147;
	st.global.f32 	[%rd76+-8], %f148;
	ld.local.f32 	%f149, [%rd90+-4];
	rcp.rn.f32 	%f150, %f149;
	st.global.f32 	[%rd76+-4], %f150;
	ld.local.f32 	%f151, [%rd90];
	rcp.rn.f32 	%f152, %f151;
	st.global.f32 	[%rd76], %f152;
	ld.local.f32 	%f153, [%rd90+4];
	rcp.rn.f32 	%f154, %f153;
	st.global.f32 	[%rd76+4], %f154;
	ld.local.f32 	%f155, [%rd90+8];
	rcp.rn.f32 	%f156, %f155;
	st.global.f32 	[%rd76+8], %f156;
	ld.local.f32 	%f157, [%rd90+12];
	rcp.rn.f32 	%f158, %f157;
	st.global.f32 	[%rd76+12], %f158;
	ld.local.f32 	%f159, [%rd90+16];
	rcp.rn.f32 	%f160, %f159;
	st.global.f32 	[%rd76+16], %f160;
	ld.local.f32 	%f161, [%rd90+20];
	rcp.rn.f32 	%f162, %f161;
	st.global.f32 	[%rd76+20], %f162;
	ld.local.f32 	%f163, [%rd90+24];
	rcp.rn.f32 	%f164, %f163;
	st.global.f32 	[%rd76+24], %f164;
	ld.local.f32 	%f165, [%rd90+28];
	rcp.rn.f32 	%f166, %f165;
	st.global.f32 	[%rd76+28], %f166;
	add.s32 	%r85, %r85, 16;
	add.s64 	%rd90, %rd90, 64;
	add.s32 	%r84, %r84, 16;
	setp.ne.s32 	%p23, %r85, 0;
	mov.u32 	%r87, %r19;
	@%p23 bra 	$L__BB3_30;
$L__BB3_31:
	setp.eq.s32 	%p24, %r3, 0;
	@%p24 bra 	$L__BB3_40;
	setp.lt.u32 	%p25, %r3, 8;
	@%p25 bra 	$L__BB3_34;
	mul.wide.u32 	%rd77, %r87, 4;
	add.s64 	%rd78, %rd4, %rd77;
	ld.local.f32 	%f167, [%rd78];
	rcp.rn.f32 	%f168, %f167;
	add.s32 	%r71, %r87, %r2;
	mul.wide.s32 	%rd79, %r71, 4;
	add.s64 	%rd80, %rd3, %rd79;
	st.global.f32 	[%rd80], %f168;
	ld.local.f32 	%f169, [%rd78+4];
	rcp.rn.f32 	%f170, %f169;
	st.global.f32 	[%rd80+4], %f170;
	ld.local.f32 	%f171, [%rd78+8];
	rcp.rn.f32 	%f172, %f171;
	st.global.f32 	[%rd80+8], %f172;
	ld.local.f32 	%f173, [%rd78+12];
	rcp.rn.f32 	%f174, %f173;
	st.global.f32 	[%rd80+12], %f174;
	ld.local.f32 	%f175, [%rd78+16];
	rcp.rn.f32 	%f176, %f175;
	st.global.f32 	[%rd80+16], %f176;
	ld.local.f32 	%f177, [%rd78+20];
	rcp.rn.f32 	%f178, %f177;
	st.global.f32 	[%rd80+20], %f178;
	ld.local.f32 	%f179, [%rd78+24];
	rcp.rn.f32 	%f180, %f179;
	st.global.f32 	[%rd80+24], %f180;
	ld.local.f32 	%f181, [%rd78+28];
	rcp.rn.f32 	%f182, %f181;
	st.global.f32 	[%rd80+28], %f182;
	add.s32 	%r87, %r87, 8;
$L__BB3_34:
	setp.eq.s32 	%p26, %r17, 0;
	@%p26 bra 	$L__BB3_40;
	setp.lt.u32 	%p27, %r17, 4;
	@%p27 bra 	$L__BB3_37;
	mul.wide.u32 	%rd81, %r87, 4;
	add.s64 	%rd82, %rd4, %rd81;
	ld.local.f32 	%f183, [%rd82];
	rcp.rn.f32 	%f184, %f183;
	add.s32 	%r72, %r87, %r2;
	mul.wide.s32 	%rd83, %r72, 4;
	add.s64 	%rd84, %rd3, %rd83;
	st.global.f32 	[%rd84], %f184;
	ld.local.f32 	%f185, [%rd82+4];
	rcp.rn.f32 	%f186, %f185;
	st.global.f32 	[%rd84+4], %f186;
	ld.local.f32 	%f187, [%rd82+8];
	rcp.rn.f32 	%f188, %f187;
	st.global.f32 	[%rd84+8], %f188;
	ld.local.f32 	%f189, [%rd82+12];
	rcp.rn.f32 	%f190, %f189;
	st.global.f32 	[%rd84+12], %f190;
	add.s32 	%r87, %r87, 4;
$L__BB3_37:
	setp.eq.s32 	%p28, %r20, 0;
	@%p28 bra 	$L__BB3_40;
	add.s32 	%r90, %r87, %r2;
	mul.wide.u32 	%rd85, %r87, 4;
	add.s64 	%rd91, %rd4, %rd85;
	neg.s32 	%r89, %r20;
$L__BB3_39:
	.pragma "nounroll";
	mul.wide.s32 	%rd86, %r90, 4;
	add.s64 	%rd87, %rd3, %rd86;
	ld.local.f32 	%f191, [%rd91];
	rcp.rn.f32 	%f192, %f191;
	st.global.f32 	[%rd87], %f192;
	add.s32 	%r90, %r90, 1;
	add.s64 	%rd91, %rd91, 4;
	add.s32 	%r89, %r89, 1;
	setp.ne.s32 	%p29, %r89, 0;
	@%p29 bra 	$L__BB3_39;
$L__BB3_40:
	ret;

}
	// .globl	_Z8calcFluxPfS_ffii
.visible .entry _Z8calcFluxPfS_ffii(
	.param .u64 .ptr .align 1 _Z8calcFluxPfS_ffii_param_0,
	.param .u64 .ptr .align 1 _Z8calcFluxPfS_ffii_param_1,
	.param .f32 _Z8calcFluxPfS_ffii_param_2,
	.param .f32 _Z8calcFluxPfS_ffii_param_3,
	.param .u32 _Z8calcFluxPfS_ffii_param_4,
	.param .u32 _Z8calcFluxPfS_ffii_param_5
)
{
	.local .align 4 .b8 	__local_depot4[28];
	.reg .b64 	%SP;
	.reg .b64 	%SPL;
	.reg .pred 	%p<13>;
	.reg .b32 	%r<48>;
	.reg .b32 	%f<40>;
	.reg .b64 	%rd<31>;
	.reg .b64 	%fd<3>;

	mov.u64 	%SPL, __local_depot4;
	ld.param.u64 	%rd11, [_Z8calcFluxPfS_ffii_param_0];
	ld.param.u64 	%rd12, [_Z8calcFluxPfS_ffii_param_1];
	ld.param.f32 	%f7, [_Z8calcFluxPfS_ffii_param_2];
	ld.param.f32 	%f8, [_Z8calcFluxPfS_ffii_param_3];
	ld.param.u32 	%r16, [_Z8calcFluxPfS_ffii_param_4];
	ld.param.u32 	%r17, [_Z8calcFluxPfS_ffii_param_5];
	cvta.to.global.u64 	%rd1, %rd12;
	cvta.to.global.u64 	%rd2, %rd11;
	add.u64 	%rd3, %SPL, 0;
	mov.u32 	%r18, %ntid.x;
	mov.u32 	%r19, %ctaid.x;
	mov.u32 	%r20, %tid.x;
	mad.lo.s32 	%r1, %r18, %r19, %r20;
	setp.gt.s32 	%p1, %r1, %r16;
	@%p1 bra 	$L__BB4_15;
	setp.ne.s32 	%p2, %r1, 0;
	@%p2 bra 	$L__BB4_11;
	mul.f32 	%f1, %f7, %f8;
	mul.f32 	%f9, %f1, 0f3F22F983;
	cvt.rni.s32.f32 	%r47, %f9;
	cvt.rn.f32.s32 	%f10, %r47;
	fma.rn.f32 	%f11, %f10, 0fBFC90FDA, %f1;
	fma.rn.f32 	%f12, %f10, 0fB3A22168, %f11;
	fma.rn.f32 	%f39, %f10, 0fA7C234C5, %f12;
	abs.f32 	%f3, %f1;
	setp.ltu.f32 	%p3, %f3, 0f47CE4780;
	@%p3 bra 	$L__BB4_10;
	setp.neu.f32 	%p4, %f3, 0f7F800000;
	@%p4 bra 	$L__BB4_5;
	mov.f32 	%f15, 0f00000000;
	mul.rn.f32 	%f39, %f1, %f15;
	mov.b32 	%r47, 0;
	bra.uni 	$L__BB4_10;
$L__BB4_5:
	mov.b32 	%r3, %f1;
	shl.b32 	%r22, %r3, 8;
	or.b32  	%r4, %r22, -2147483648;
	mov.b64 	%rd30, 0;
	mov.b32 	%r44, 0;
	mov.u64 	%rd28, __cudart_i2opi_f;
	mov.u64 	%rd29, %rd3;
$L__BB4_6:
	.pragma "nounroll";
	ld.global.nc.u32 	%r23, [%rd28];
	mad.wide.u32 	%rd16, %r23, %r4, %rd30;
	shr.u64 	%rd30, %rd16, 32;
	st.local.u32 	[%rd29], %rd16;
	add.s32 	%r44, %r44, 1;
	add.s64 	%rd29, %rd29, 4;
	add.s64 	%rd28, %rd28, 4;
	setp.ne.s32 	%p5, %r44, 6;
	@%p5 bra 	$L__BB4_6;
	shr.u32 	%r24, %r3, 23;
	st.local.u32 	[%rd3+24], %rd30;
	and.b32  	%r7, %r24, 31;
	and.b32  	%r25, %r24, 224;
	add.s32 	%r26, %r25, -128;
	shr.u32 	%r27, %r26, 5;
	mul.wide.u32 	%rd17, %r27, 4;
	sub.s64 	%rd10, %rd3, %rd17;
	ld.local.u32 	%r45, [%rd10+24];
	ld.local.u32 	%r46, [%rd10+20];
	setp.eq.s32 	%p6, %r7, 0;
	@%p6 bra 	$L__BB4_9;
	shf.l.wrap.b32 	%r45, %r46, %r45, %r7;
	ld.local.u32 	%r28, [%rd10+16];
	shf.l.wrap.b32 	%r46, %r28, %r46, %r7;
$L__BB4_9:
	shr.u32 	%r29, %r45, 30;
	shf.l.wrap.b32 	%r30, %r46, %r45, 2;
	shl.b32 	%r31, %r46, 2;
	shr.u32 	%r32, %r30, 31;
	add.s32 	%r33, %r32, %r29;
	neg.s32 	%r34, %r33;
	setp.lt.s32 	%p7, %r3, 0;
	selp.b32 	%r47, %r34, %r33, %p7;
	xor.b32  	%r35, %r30, %r3;
	shr.s32 	%r36, %r30, 31;
	xor.b32  	%r37, %r36, %r30;
	xor.b32  	%r38, %r36, %r31;
	cvt.u64.u32 	%rd18, %r37;
	shl.b64 	%rd19, %rd18, 32;
	cvt.u64.u32 	%rd20, %r38;
	or.b64  	%rd21, %rd19, %rd20;
	cvt.rn.f64.s64 	%fd1, %rd21;
	mul.f64 	%fd2, %fd1, 0d3BF921FB54442D19;
	cvt.rn.f32.f64 	%f13, %fd2;
	neg.f32 	%f14, %f13;
	setp.lt.s32 	%p8, %r35, 0;
	selp.f32 	%f39, %f14, %f13, %p8;
$L__BB4_10:
	mul.rn.f32 	%f16, %f39, %f39;
	and.b32  	%r40, %r47, 1;
	setp.eq.b32 	%p9, %r40, 1;
	selp.f32 	%f17, 0f3F800000, %f39, %p9;
	fma.rn.f32 	%f18, %f16, %f17, 0f00000000;
	fma.rn.f32 	%f19, %f16, 0f37CBAC00, 0fBAB607ED;
	selp.f32 	%f20, %f19, 0fB94D4153, %p9;
	selp.f32 	%f21, 0f3D2AAABB, 0f3C0885E4, %p9;
	fma.rn.f32 	%f22, %f20, %f16, %f21;
	selp.f32 	%f23, 0fBEFFFFFF, 0fBE2AAAA8, %p9;
	fma.rn.f32 	%f24, %f22, %f16, %f23;
	fma.rn.f32 	%f25, %f24, %f18, %f17;
	and.b32  	%r41, %r47, 2;
	setp.eq.s32 	%p10, %r41, 0;
	mov.f32 	%f26, 0f00000000;
	sub.f32 	%f27, %f26, %f25;
	selp.f32 	%f28, %f25, %f27, %p10;
	neg.f32 	%f29, %f28;
	ld.global.f32 	%f30, [%rd2];
	sub.f32 	%f31, %f29, %f30;
	mul.f32 	%f32, %f7, %f31;
	mul.f32 	%f33, %f32, 0f3F000000;
	st.global.f32 	[%rd1], %f33;
$L__BB4_11:
	setp.lt.s32 	%p11, %r1, 1;
	@%p11 bra 	$L__BB4_13;
	mul.lo.s32 	%r42, %r17, %r1;
	mul.wide.s32 	%rd22, %r42, 4;
	add.s64 	%rd23, %rd2, %rd22;
	ld.global.f32 	%f34, [%rd23+-4];
	ld.global.f32 	%f35, [%rd23];
	sub.f32 	%f36, %f34, %f35;
	mul.f32 	%f37, %f7, %f36;
	mul.f32 	%f38, %f37, 0f3F000000;
	mul.wide.u32 	%rd24, %r1, 4;
	add.s64 	%rd25, %rd1, %rd24;
	st.global.f32 	[%rd25], %f38;
$L__BB4_13:
	setp.ne.s32 	%p12, %r1, %r16;
	@%p12 bra 	$L__BB4_15;
	mul.wide.s32 	%rd26, %r16, 4;
	add.s64 	%rd27, %rd1, %rd26;
	mov.b32 	%r43, 0;
	st.global.u32 	[%rd27], %r43;
$L__BB4_15:
	ret;

}
	// .globl	_Z3rhsPfS_S_S_S_ffii
.visible .entry _Z3rhsPfS_S_S_S_ffii(
	.param .u64 .ptr .align 1 _Z3rhsPfS_S_S_S_ffii_param_0,
	.param .u64 .ptr .align 1 _Z3rhsPfS_S_S_S_ffii_param_1,
	.param .u64 .ptr .align 1 _Z3rhsPfS_S_S_S_ffii_param_2,
	.param .u64 .ptr .align 1 _Z3rhsPfS_S_S_S_ffii_param_3,
	.param .u64 .ptr .align 1 _Z3rhsPfS_S_S_S_ffii_param_4,
	.param .f32 _Z3rhsPfS_S_S_S_ffii_param_5,
	.param .f32 _Z3rhsPfS_S_S_S_ffii_param_6,
	.param .u32 _Z3rhsPfS_S_S_S_ffii_param_7,
	.param .u32 _Z3rhsPfS_S_S_S_ffii_param_8
)
{
	.local .align 4 .b8 	__local_depot5[24];
	.reg .b64 	%SP;
	.reg .b64 	%SPL;
	.reg .pred 	%p<38>;
	.reg .b32 	%r<124>;
	.reg .b32 	%f<328>;
	.reg .b64 	%rd<125>;

	mov.u64 	%SPL, __local_depot5;
	ld.param.u64 	%rd32, [_Z3rhsPfS_S_S_S_ffii_param_0];
	ld.param.u64 	%rd33, [_Z3rhsPfS_S_S_S_ffii_param_1];
	ld.param.u64 	%rd31, [_Z3rhsPfS_S_S_S_ffii_param_2];
	ld.param.u64 	%rd34, [_Z3rhsPfS_S_S_S_ffii_param_3];
	ld.param.u64 	%rd35, [_Z3rhsPfS_S_S_S_ffii_param_4];
	ld.param.f32 	%f17, [_Z3rhsPfS_S_S_S_ffii_param_5];
	ld.param.f32 	%f18, [_Z3rhsPfS_S_S_S_ffii_param_6];
	ld.param.u32 	%r71, [_Z3rhsPfS_S_S_S_ffii_param_7];
	ld.param.u32 	%r70, [_Z3rhsPfS_S_S_S_ffii_param_8];
	cvta.to.global.u64 	%rd1, %rd32;
	cvta.to.global.u64 	%rd2, %rd34;
	cvta.to.global.u64 	%rd3, %rd33;
	cvta.to.global.u64 	%rd4, %rd35;
	add.u64 	%rd5, %SPL, 0;
	add.u64 	%rd6, %SPL, 12;
	mov.u32 	%r72, %ntid.x;
	mov.u32 	%r73, %ctaid.x;
	mov.u32 	%r74, %tid.x;
	mad.lo.s32 	%r1, %r72, %r73, %r74;
	setp.ge.s32 	%p1, %r1, %r71;
	@%p1 bra 	$L__BB5_54;
	setp.lt.s32 	%p2, %r70, 1;
	@%p2 bra 	$L__BB5_41;
	mul.lo.s32 	%r2, %r70, %r1;
	and.b32  	%r3, %r70, 15;
	setp.lt.u32 	%p3, %r70, 16;
	mov.b32 	%r99, 0;
	@%p3 bra 	$L__BB5_5;
	and.b32  	%r99, %r70, 2147483632;
	mov.b32 	%r104, 0;
$L__BB5_4:
	.pragma "nounroll";
	add.s32 	%r77, %r104, %r2;
	mul.wide.s32 	%rd38, %r77, 4;
	add.s64 	%rd39, %rd1, %rd38;
	ld.global.f32 	%f19, [%rd39];
	mul.wide.u32 	%rd40, %r104, 4;
	add.s64 	%rd41, %rd6, %rd40;
	st.local.f32 	[%rd41], %f19;
	add.s64 	%rd42, %rd5, %rd40;
	mov.b32 	%r78, 0;
	st.local.u32 	[%rd42], %r78;
	ld.global.f32 	%f20, [%rd39+4];
	st.local.f32 	[%rd41+4], %f20;
	st.local.u32 	[%rd42+4], %r78;
	ld.global.f32 	%f21, [%rd39+8];
	st.local.f32 	[%rd41+8], %f21;
	st.local.u32 	[%rd42+8], %r78;
	ld.global.f32 	%f22, [%rd39+12];
	st.local.f32 	[%rd41+12], %f22;
	st.local.u32 	[%rd42+12], %r78;
	ld.global.f32 	%f23, [%rd39+16];
	st.local.f32 	[%rd41+16], %f23;
	st.local.u32 	[%rd42+16], %r78;
	ld.global.f32 	%f24, [%rd39+20];
	st.local.f32 	[%rd41+20], %f24;
	st.local.u32 	[%rd42+20], %r78;
	ld.global.f32 	%f25, [%rd39+24];
	st.local.f32 	[%rd41+24], %f25;
	st.local.u32 	[%rd42+24], %r78;
	ld.global.f32 	%f26, [%rd39+28];
	st.local.f32 	[%rd41+28], %f26;
	st.local.u32 	[%rd42+28], %r78;
	ld.global.f32 	%f27, [%rd39+32];
	st.local.f32 	[%rd41+32], %f27;
	st.local.u32 	[%rd42+32], %r78;
	ld.global.f32 	%f28, [%rd39+36];
	st.local.f32 	[%rd41+36], %f28;
	st.local.u32 	[%rd42+36], %r78;
	ld.global.f32 	%f29, [%rd39+40];
	st.local.f32 	[%rd41+40], %f29;
	st.local.u32 	[%rd42+40], %r78;
	ld.global.f32 	%f30, [%rd39+44];
	st.local.f32 	[%rd41+44], %f30;
	st.local.u32 	[%rd42+44], %r78;
	ld.global.f32 	%f31, [%rd39+48];
	st.local.f32 	[%rd41+48], %f31;
	st.local.u32 	[%rd42+48], %r78;
	ld.global.f32 	%f32, [%rd39+52];
	st.local.f32 	[%rd41+52], %f32;
	st.local.u32 	[%rd42+52], %r78;
	ld.global.f32 	%f33, [%rd39+56];
	st.local.f32 	[%rd41+56], %f33;
	st.local.u32 	[%rd42+56], %r78;
	ld.global.f32 	%f34, [%rd39+60];
	st.local.f32 	[%rd41+60], %f34;
	st.local.u32 	[%rd42+60], %r78;
	add.s32 	%r104, %r104, 16;
	setp.eq.s32 	%p4, %r104, %r99;
	@%p4 bra 	$L__BB5_5;
	bra.uni 	$L__BB5_4;
$L__BB5_5:
	setp.eq.s32 	%p5, %r3, 0;
	@%p5 bra 	$L__BB5_14;
	and.b32  	%r6, %r70, 7;
	setp.lt.u32 	%p6, %r3, 8;
	@%p6 bra 	$L__BB5_8;
	add.s32 	%r79, %r99, %r2;
	mul.wide.s32 	%rd43, %r79, 4;
	add.s64 	%rd44, %rd1, %rd43;
	ld.global.f32 	%f35, [%rd44];
	mul.wide.u32 	%rd45, %r99, 4;
	add.s64 	%rd46, %rd6, %rd45;
	st.local.f32 	[%rd46], %f35;
	add.s64 	%rd47, %rd5, %rd45;
	mov.b32 	%r80, 0;
	st.local.u32 	[%rd47], %r80;
	ld.global.f32 	%f36, [%rd44+4];
	st.local.f32 	[%rd46+4], %f36;
	st.local.u32 	[%rd47+4], %r80;
	ld.global.f32 	%f37, [%rd44+8];
	st.local.f32 	[%rd46+8], %f37;
	st.local.u32 	[%rd47+8], %r80;
	ld.global.f32 	%f38, [%rd44+12];
	st.local.f32 	[%rd46+12], %f38;
	st.local.u32 	[%rd47+12], %r80;
	ld.global.f32 	%f39, [%rd44+16];
	st.local.f32 	[%rd46+16], %f39;
	st.local.u32 	[%rd47+16], %r80;
	ld.global.f32 	%f40, [%rd44+20];
	st.local.f32 	[%rd46+20], %f40;
	st.local.u32 	[%rd47+20], %r80;
	ld.global.f32 	%f41, [%rd44+24];
	st.local.f32 	[%rd46+24], %f41;
	st.local.u32 	[%rd47+24], %r80;
	ld.global.f32 	%f42, [%rd44+28];
	st.local.f32 	[%rd46+28], %f42;
	st.local.u32 	[%rd47+28], %r80;
	add.s32 	%r99, %r99, 8;
$L__BB5_8:
	setp.eq.s32 	%p7, %r6, 0;
	@%p7 bra 	$L__BB5_14;
	and.b32  	%r9, %r70, 3;
	setp.lt.u32 	%p8, %r6, 4;
	@%p8 bra 	$L__BB5_11;
	add.s32 	%r81, %r99, %r2;
	mul.wide.s32 	%rd48, %r81, 4;
	add.s64 	%rd49, %rd1, %rd48;
	ld.global.f32 	%f43, [%rd49];
	mul.wide.u32 	%rd50, %r99, 4;
	add.s64 	%rd51, %rd6, %rd50;
	st.local.f32 	[%rd51], %f43;
	add.s64 	%rd52, %rd5, %rd50;
	mov.b32 	%r82, 0;
	st.local.u32 	[%rd52], %r82;
	ld.global.f32 	%f44, [%rd49+4];
	st.local.f32 	[%rd51+4], %f44;
	st.local.u32 	[%rd52+4], %r82;
	ld.global.f32 	%f45, [%rd49+8];
	st.local.f32 	[%rd51+8], %f45;
	st.local.u32 	[%rd52+8], %r82;
	ld.global.f32 	%f46, [%rd49+12];
	st.local.f32 	[%rd51+12], %f46;
	st.local.u32 	[%rd52+12], %r82;
	add.s32 	%r99, %r99, 4;
$L__BB5_11:
	setp.eq.s32 	%p9, %r9, 0;
	@%p9 bra 	$L__BB5_14;
	mov.b32 	%r103, 0;
$L__BB5_13:
	.pragma "nounroll";
	add.s32 	%r84, %r99, %r2;
	mul.wide.s32 	%rd53, %r84, 4;
	add.s64 	%rd54, %rd1, %rd53;
	ld.global.f32 	%f47, [%rd54];
	mul.wide.u32 	%rd55, %r99, 4;
	add.s64 	%rd56, %rd6, %rd55;
	st.local.f32 	[%rd56], %f47;
	add.s64 	%rd57, %rd5, %rd55;
	mov.b32 	%r85, 0;
	st.local.u32 	[%rd57], %r85;
	add.s32 	%r99, %r99, 1;
	add.s32 	%r103, %r103, 1;
	setp.ne.s32 	%p10, %r103, %r9;
	@%p10 bra 	$L__BB5_13;
$L__BB5_14:
	add.s32 	%r16, %r3, -1;
	and.b32  	%r17, %r70, 7;
	add.s32 	%r18, %r17, -1;
	and.b32  	%r19, %r70, 2147483632;
	and.b32  	%r20, %r70, 3;
	neg.s32 	%r111, %r19;
	add.s64 	%rd7, %rd6, 32;
	mov.b32 	%r105, 0;
$L__BB5_15:
	setp.lt.u32 	%p11, %r70, 16;
	mul.lo.s32 	%r25, %r105, %r70;
	mul.wide.u32 	%rd58, %r105, 4;
	add.s64 	%rd8, %rd5, %rd58;
	ld.local.f32 	%f327, [%rd8];
	mov.b32 	%r108, 0;
	@%p11 bra 	$L__BB5_18;
	mul.wide.u32 	%rd59, %r25, 4;
	add.s64 	%rd60, %rd2, %rd59;
	add.s64 	%rd120, %rd60, 32;
	mov.u64 	%rd119, %rd7;
	mov.u32 	%r106, %r111;
$L__BB5_17:
	.pragma "nounroll";
	ld.global.f32 	%f49, [%rd120+-32];
	ld.local.f32 	%f50, [%rd119+-32];
	fma.rn.f32 	%f51, %f49, %f50, %f327;
	ld.global.f32 	%f52, [%rd120+-28];
	ld.local.f32 	%f53, [%rd119+-28];
	fma.rn.f32 	%f54, %f52, %f53, %f51;
	ld.global.f32 	%f55, [%rd120+-24];
	ld.local.f32 	%f56, [%rd119+-24];
	fma.rn.f32 	%f57, %f55, %f56, %f54;
	ld.global.f32 	%f58, [%rd120+-20];
	ld.local.f32 	%f59, [%rd119+-20];
	fma.rn.f32 	%f60, %f58, %f59, %f57;
	ld.global.f32 	%f61, [%rd120+-16];
	ld.local.f32 	%f62, [%rd119+-16];
	fma.rn.f32 	%f63, %f61, %f62, %f60;
	ld.global.f32 	%f64, [%rd120+-12];
	ld.local.f32 	%f65, [%rd119+-12];
	fma.rn.f32 	%f66, %f64, %f65, %f63;
	ld.global.f32 	%f67, [%rd120+-8];
	ld.local.f32 	%f68, [%rd119+-8];
	fma.rn.f32 	%f69, %f67, %f68, %f66;
	ld.global.f32 	%f70, [%rd120+-4];
	ld.local.f32 	%f71, [%rd119+-4];
	fma.rn.f32 	%f72, %f70, %f71, %f69;
	ld.global.f32 	%f73, [%rd120];
	ld.local.f32 	%f74, [%rd119];
	fma.rn.f32 	%f75, %f73, %f74, %f72;
	ld.global.f32 	%f76, [%rd120+4];
	ld.local.f32 	%f77, [%rd119+4];
	fma.rn.f32 	%f78, %f76, %f77, %f75;
	ld.global.f32 	%f79, [%rd120+8];
	ld.local.f32 	%f80, [%rd119+8];
	fma.rn.f32 	%f81, %f79, %f80, %f78;
	ld.global.f32 	%f82, [%rd120+12];
	ld.local.f32 	%f83, [%rd119+12];
	fma.rn.f32 	%f84, %f82, %f83, %f81;
	ld.global.f32 	%f85, [%rd120+16];
	ld.local.f32 	%f86, [%rd119+16];
	fma.rn.f32 	%f87, %f85, %f86, %f84;
	ld.global.f32 	%f88, [%rd120+20];
	ld.local.f32 	%f89, [%rd119+20];
	fma.rn.f32 	%f90, %f88, %f89, %f87;
	ld.global.f32 	%f91, [%rd120+24];
	ld.local.f32 	%f92, [%rd119+24];
	fma.rn.f32 	%f93, %f91, %f92, %f90;
	ld.global.f32 	%f94, [%rd120+28];
	ld.local.f32 	%f95, [%rd119+28];
	fma.rn.f32 	%f327, %f94, %f95, %f93;
	add.s32 	%r106, %r106, 16;
	add.s64 	%rd120, %rd120, 64;
	add.s64 	%rd119, %rd119, 64;
	setp.ne.s32 	%p12, %r106, 0;
	mov.u32 	%r108, %r19;
	@%p12 bra 	$L__BB5_17;
$L__BB5_18:
	setp.eq.s32 	%p13, %r3, 0;
	@%p13 bra 	$L__BB5_28;
	setp.lt.u32 	%p14, %r16, 7;
	@%p14 bra 	$L__BB5_21;
	add.s32 	%r88, %r108, %r25;
	mul.wide.u32 	%rd61, %r88, 4;
	add.s64 	%rd62, %rd2, %rd61;
	ld.global.f32 	%f97, [%rd62];
	cvt.u64.u32 	%rd63, %r108;
	mul.wide.u32 	%rd64, %r108, 4;
	add.s64 	%rd65, %rd6, %rd64;
	ld.local.f32 	%f98, [%rd65];
	fma.rn.f32 	%f99, %f97, %f98, %f327;
	cvt.u64.u32 	%rd66, %r25;
	add.s64 	%rd67, %rd63, %rd66;
	shl.b64 	%rd68, %rd67, 2;
	add.s64 	%rd69, %rd2, %rd68;
	ld.global.f32 	%f100, [%rd69+4];
	ld.local.f32 	%f101, [%rd65+4];
	fma.rn.f32 	%f102, %f100, %f101, %f99;
	ld.global.f32 	%f103, [%rd69+8];
	ld.local.f32 	%f104, [%rd65+8];
	fma.rn.f32 	%f105, %f103, %f104, %f102;
	ld.global.f32 	%f106, [%rd69+12];
	ld.local.f32 	%f107, [%rd65+12];
	fma.rn.f32 	%f108, %f106, %f107, %f105;
	ld.global.f32 	%f109, [%rd69+16];
	ld.local.f32 	%f110, [%rd65+16];
	fma.rn.f32 	%f111, %f109, %f110, %f108;
	ld.global.f32 	%f112, [%rd69+20];
	ld.local.f32 	%f113, [%rd65+20];
	fma.rn.f32 	%f114, %f112, %f113, %f111;
	ld.global.f32 	%f115, [%rd69+24];
	ld.local.f32 	%f116, [%rd65+24];
	fma.rn.f32 	%f117, %f115, %f116, %f114;
	ld.global.f32 	%f118, [%rd69+28];
	ld.local.f32 	%f119, [%rd65+28];
	fma.rn.f32 	%f327, %f118, %f119, %f117;
	add.s32 	%r108, %r108, 8;
$L__BB5_21:
	setp.eq.s32 	%p15, %r17, 0;
	@%p15 bra 	$L__BB5_28;
	setp.lt.u32 	%p16, %r18, 3;
	@%p16 bra 	$L__BB5_24;
	add.s32 	%r89, %r108, %r25;
	mul.wide.u32 	%rd70, %r89, 4;
	add.s64 	%rd71, %rd2, %rd70;
	ld.global.f32 	%f121, [%rd71];
	cvt.u64.u32 	%rd72, %r108;
	mul.wide.u32 	%rd73, %r108, 4;
	add.s64 	%rd74, %rd6, %rd73;
	ld.local.f32 	%f122, [%rd74];
	fma.rn.f32 	%f123, %f121, %f122, %f327;
	cvt.u64.u32 	%rd75, %r25;
	add.s64 	%rd76, %rd72, %rd75;
	shl.b64 	%rd77, %rd76, 2;
	add.s64 	%rd78, %rd2, %rd77;
	ld.global.f32 	%f124, [%rd78+4];
	ld.local.f32 	%f125, [%rd74+4];
	fma.rn.f32 	%f126, %f124, %f125, %f123;
	ld.global.f32 	%f127, [%rd78+8];
	ld.local.f32 	%f128, [%rd74+8];
	fma.rn.f32 	%f129, %f127, %f128, %f126;
	ld.global.f32 	%f130, [%rd78+12];
	ld.local.f32 	%f131, [%rd74+12];
	fma.rn.f32 	%f327, %f130, %f131, %f129;
	add.s32 	%r108, %r108, 4;
$L__BB5_24:
	setp.eq.s32 	%p17, %r20, 0;
	@%p17 bra 	$L__BB5_28;
	setp.eq.s32 	%p18, %r20, 1;
	add.s32 	%r90, %r108, %r25;
	mul.wide.u32 	%rd79, %r90, 4;
	add.s64 	%rd80, %rd2, %rd79;
	ld.global.f32 	%f132, [%rd80];
	cvt.u64.u32 	%rd16, %r108;
	mul.wide.u32 	%rd81, %r108, 4;
	add.s64 	%rd17, %rd6, %rd81;
	ld.local.f32 	%f133, [%rd17];
	fma.rn.f32 	%f327, %f132, %f133, %f327;
	@%p18 bra 	$L__BB5_28;
	setp.eq.s32 	%p19, %r20, 2;
	cvt.u64.u32 	%rd82, %r25;
	add.s64 	%rd83, %rd16, %rd82;
	shl.b64 	%rd84, %rd83, 2;
	add.s64 	%rd18, %rd2, %rd84;
	ld.global.f32 	%f134, [%rd18+4];
	ld.local.f32 	%f135, [%rd17+4];
	fma.rn.f32 	%f327, %f134, %f135, %f327;
	@%p19 bra 	$L__BB5_28;
	ld.global.f32 	%f136, [%rd18+8];
	ld.local.f32 	%f137, [%rd17+8];
	fma.rn.f32 	%f327, %f136, %f137, %f327;
$L__BB5_28:
	st.local.f32 	[%rd8], %f327;
	add.s32 	%r105, %r105, 1;
	setp.eq.s32 	%p20, %r105, %r70;
	@%p20 bra 	$L__BB5_29;
	bra.uni 	$L__BB5_15;
$L__BB5_29:
	neg.f32 	%f2, %f17;
	add.s32 	%r92, %r70, -1;
	setp.lt.u32 	%p21, %r92, 15;
	mov.b32 	%r113, 0;
	@%p21 bra 	$L__BB5_32;
	add.s64 	%rd10, %rd4, 32;
	add.s64 	%rd121, %rd5, 32;
	mov.u32 	%r110, %r2;
$L__BB5_31:
	.pragma "nounroll";
	mul.wide.s32 	%rd85, %r110, 4;
	add.s64 	%rd86, %rd10, %rd85;
	ld.global.f32 	%f138, [%rd86+-32];
	mul.f32 	%f139, %f138, %f2;
	ld.local.f32 	%f140, [%rd121+-32];
	mul.f32 	%f141, %f140, %f139;
	st.local.f32 	[%rd121+-32], %f141;
	ld.global.f32 	%f142, [%rd86+-28];
	mul.f32 	%f143, %f142, %f2;
	ld.local.f32 	%f144, [%rd121+-28];
	mul.f32 	%f145, %f144, %f143;
	st.local.f32 	[%rd121+-28], %f145;
	ld.global.f32 	%f146, [%rd86+-24];
	mul.f32 	%f147, %f146, %f2;
	ld.local.f32 	%f148, [%rd121+-24];
	mul.f32 	%f149, %f148, %f147;
	st.local.f32 	[%rd121+-24], %f149;
	ld.global.f32 	%f150, [%rd86+-20];
	mul.f32 	%f151, %f150, %f2;
	ld.local.f32 	%f152, [%rd121+-20];
	mul.f32 	%f153, %f152, %f151;
	st.local.f32 	[%rd121+-20], %f153;
	ld.global.f32 	%f154, [%rd86+-16];
	mul.f32 	%f155, %f154, %f2;
	ld.local.f32 	%f156, [%rd121+-16];
	mul.f32 	%f157, %f156, %f155;
	st.local.f32 	[%rd121+-16], %f157;
	ld.global.f32 	%f158, [%rd86+-12];
	mul.f32 	%f159, %f158, %f2;
	ld.local.f32 	%f160, [%rd121+-12];
	mul.f32 	%f161, %f160, %f159;
	st.local.f32 	[%rd121+-12], %f161;
	ld.global.f32 	%f162, [%rd86+-8];
	mul.f32 	%f163, %f162, %f2;
	ld.local.f32 	%f164, [%rd121+-8];
	mul.f32 	%f165, %f164, %f163;
	st.local.f32 	[%rd121+-8], %f165;
	ld.global.f32 	%f166, [%rd86+-4];
	mul.f32 	%f167, %f166, %f2;
	ld.local.f32 	%f168, [%rd121+-4];
	mul.f32 	%f169, %f168, %f167;
	st.local.f32 	[%rd121+-4], %f169;
	ld.global.f32 	%f170, [%rd86];
	mul.f32 	%f171, %f170, %f2;
	ld.local.f32 	%f172, [%rd121];
	mul.f32 	%f173, %f172, %f171;
	st.local.f32 	[%rd121], %f173;
	ld.global.f32 	%f174, [%rd86+4];
	mul.f32 	%f175, %f174, %f2;
	ld.local.f32 	%f176, [%rd121+4];
	mul.f32 	%f177, %f176, %f175;
	st.local.f32 	[%rd121+4], %f177;
	ld.global.f32 	%f178, [%rd86+8];
	mul.f32 	%f179, %f178, %f2;
	ld.local.f32 	%f180, [%rd121+8];
	mul.f32 	%f181, %f180, %f179;
	st.local.f32 	[%rd121+8], %f181;
	ld.global.f32 	%f182, [%rd86+12];
	mul.f32 	%f183, %f182, %f2;
	ld.local.f32 	%f184, [%rd121+12];
	mul.f32 	%f185, %f184, %f183;
	st.local.f32 	[%rd121+12], %f185;
	ld.global.f32 	%f186, [%rd86+16];
	mul.f32 	%f187, %f186, %f2;
	ld.local.f32 	%f188, [%rd121+16];
	mul.f32 	%f189, %f188, %f187;
	st.local.f32 	[%rd121+16], %f189;
	ld.global.f32 	%f190, [%rd86+20];
	mul.f32 	%f191, %f190, %f2;
	ld.local.f32 	%f192, [%rd121+20];
	mul.f32 	%f193, %f192, %f191;
	st.local.f32 	[%rd121+20], %f193;
	ld.global.f32 	%f194, [%rd86+24];
	mul.f32 	%f195, %f194, %f2;
	ld.local.f32 	%f196, [%rd121+24];
	mul.f32 	%f197, %f196, %f195;
	st.local.f32 	[%rd121+24], %f197;
	ld.global.f32 	%f198, [%rd86+28];
	mul.f32 	%f199, %f198, %f2;
	ld.local.f32 	%f200, [%rd121+28];
	mul.f32 	%f201, %f200, %f199;
	st.local.f32 	[%rd121+28], %f201;
	add.s32 	%r111, %r111, 16;
	add.s32 	%r110, %r110, 16;
	add.s64 	%rd121, %rd121, 64;
	setp.ne.s32 	%p22, %r111, 0;
	mov.u32 	%r113, %r19;
	@%p22 bra 	$L__BB5_31;
$L__BB5_32:
	setp.eq.s32 	%p23, %r3, 0;
	@%p23 bra 	$L__BB5_41;
	setp.lt.u32 	%p24, %r3, 8;
	@%p24 bra 	$L__BB5_35;
	add.s32 	%r93, %r113, %r2;
	mul.wide.s32 	%rd87, %r93, 4;
	add.s64 	%rd88, %rd4, %rd87;
	ld.global.f32 	%f202, [%rd88];
	mul.f32 	%f203, %f202, %f2;
	mul.wide.u32 	%rd89, %r113, 4;
	add.s64 	%rd90, %rd5, %rd89;
	ld.local.f32 	%f204, [%rd90];
	mul.f32 	%f205, %f204, %f203;
	st.local.f32 	[%rd90], %f205;
	ld.global.f32 	%f206, [%rd88+4];
	mul.f32 	%f207, %f206, %f2;
	ld.local.f32 	%f208, [%rd90+4];
	mul.f32 	%f209, %f208, %f207;
	st.local.f32 	[%rd90+4], %f209;
	ld.global.f32 	%f210, [%rd88+8];
	mul.f32 	%f211, %f210, %f2;
	ld.local.f32 	%f212, [%rd90+8];
	mul.f32 	%f213, %f212, %f211;
	st.local.f32 	[%rd90+8], %f213;
	ld.global.f32 	%f214, [%rd88+12];
	mul.f32 	%f215, %f214, %f2;
	ld.local.f32 	%f216, [%rd90+12];
	mul.f32 	%f217, %f216, %f215;
	st.local.f32 	[%rd90+12], %f217;
	ld.global.f32 	%f218, [%rd88+16];
	mul.f32 	%f219, %f218, %f2;
	ld.local.f32 	%f220, [%rd90+16];
	mul.f32 	%f221, %f220, %f219;
	st.local.f32 	[%rd90+16], %f221;
	ld.global.f32 	%f222, [%rd88+20];
	mul.f32 	%f223, %f222, %f2;
	ld.local.f32 	%f224, [%rd90+20];
	mul.f32 	%f225, %f224, %f223;
	st.local.f32 	[%rd90+20], %f225;
	ld.global.f32 	%f226, [%rd88+24];
	mul.f32 	%f227, %f226, %f2;
	ld.local.f32 	%f228, [%rd90+24];
	mul.f32 	%f229, %f228, %f227;
	st.local.f32 	[%rd90+24], %f229;
	ld.global.f32 	%f230, [%rd88+28];
	mul.f32 	%f231, %f230, %f2;
	ld.local.f32 	%f232, [%rd90+28];
	mul.f32 	%f233, %f232, %f231;
	st.local.f32 	[%rd90+28], %f233;
	add.s32 	%r113, %r113, 8;
$L__BB5_35:
	setp.eq.s32 	%p25, %r17, 0;
	@%p25 bra 	$L__BB5_41;
	setp.lt.u32 	%p26, %r17, 4;
	@%p26 bra 	$L__BB5_38;
	add.s32 	%r94, %r113, %r2;
	mul.wide.s32 	%rd91, %r94, 4;
	add.s64 	%rd92, %rd4, %rd91;
	ld.global.f32 	%f234, [%rd92];
	mul.f32 	%f235, %f234, %f2;
	mul.wide.u32 	%rd93, %r113, 4;
	add.s64 	%rd94, %rd5, %rd93;
	ld.local.f32 	%f236, [%rd94];
	mul.f32 	%f237, %f236, %f235;
	st.local.f32 	[%rd94], %f237;
	ld.global.f32 	%f238, [%rd92+4];
	mul.f32 	%f239, %f238, %f2;
	ld.local.f32 	%f240, [%rd94+4];
	mul.f32 	%f241, %f240, %f239;
	st.local.f32 	[%rd94+4], %f241;
	ld.global.f32 	%f242, [%rd92+8];
	mul.f32 	%f243, %f242, %f2;
	ld.local.f32 	%f244, [%rd94+8];
	mul.f32 	%f245, %f244, %f243;
	st.local.f32 	[%rd94+8], %f245;
	ld.global.f32 	%f246, [%rd92+12];
	mul.f32 	%f247, %f246, %f2;
	ld.local.f32 	%f248, [%rd94+12];
	mul.f32 	%f249, %f248, %f247;
	st.local.f32 	[%rd94+12], %f249;
	add.s32 	%r113, %r113, 4;
$L__BB5_38:
	setp.eq.s32 	%p27, %r20, 0;
	@%p27 bra 	$L__BB5_41;
	mul.wide.u32 	%rd95, %r113, 4;
	add.s64 	%rd122, %rd5, %rd95;
	add.s32 	%r116, %r113, %r2;
	neg.s32 	%r115, %r20;
$L__BB5_40:
	.pragma "nounroll";
	mul.wide.s32 	%rd96, %r116, 4;
	add.s64 	%rd97, %rd4, %rd96;
	ld.global.f32 	%f250, [%rd97];
	mul.f32 	%f251, %f250, %f2;
	ld.local.f32 	%f252, [%rd122];
	mul.f32 	%f253, %f252, %f251;
	st.local.f32 	[%rd122], %f253;
	add.s64 	%rd122, %rd122, 4;
	add.s32 	%r116, %r116, 1;
	add.s32 	%r115, %r115, 1;
	setp.ne.s32 	%p28, %r115, 0;
	@%p28 bra 	$L__BB5_40;
$L__BB5_41:
	setp.lt.s32 	%p29, %r70, 1;
	cvta.to.global.u64 	%rd98, %rd31;
	mul.wide.s32 	%rd99, %r1, 4;
	add.s64 	%rd100, %rd98, %rd99;
	ld.global.f32 	%f254, [%rd100];
	ld.global.f32 	%f255, [%rd100+4];
	mul.lo.s32 	%r49, %r70, %r1;
	mul.wide.s32 	%rd101, %r49, 4;
	add.s64 	%rd102, %rd4, %rd101;
	ld.global.f32 	%f256, [%rd102];
	ld.local.f32 	%f257, [%rd5];
	fma.rn.f32 	%f258, %f254, %f256, %f257;
	st.local.f32 	[%rd5], %f258;
	mul.wide.s32 	%rd103, %r70, 4;
	add.s64 	%rd104, %rd102, %rd103;
	ld.global.f32 	%f259, [%rd104+-4];
	add.s64 	%rd105, %rd5, %rd103;
	ld.local.f32 	%f260, [%rd105+-4];
	fma.rn.f32 	%f261, %f255, %f259, %f260;
	st.local.f32 	[%rd105+-4], %f261;
	@%p29 bra 	$L__BB5_54;
	add.s32 	%r96, %r70, -1;
	and.b32  	%r50, %r70, 15;
	setp.lt.u32 	%p30, %r96, 15;
	mov.b32 	%r120, 0;
	@%p30 bra 	$L__BB5_45;
	and.b32  	%r120, %r70, 2147483632;
	neg.s32 	%r118, %r120;
	add.s64 	%rd123, %rd5, 32;
	add.s64 	%rd25, %rd3, 32;
	mov.u32 	%r117, %r49;
$L__BB5_44:
	.pragma "nounroll";
	mul.wide.s32 	%rd106, %r117, 4;
	add.s64 	%rd107, %rd25, %rd106;
	ld.local.f32 	%f262, [%rd123+-32];
	mul.f32 	%f263, %f18, %f262;
	st.global.f32 	[%rd107+-32], %f263;
	ld.local.f32 	%f264, [%rd123+-28];
	mul.f32 	%f265, %f18, %f264;
	st.global.f32 	[%rd107+-28], %f265;
	ld.local.f32 	%f266, [%rd123+-24];
	mul.f32 	%f267, %f18, %f266;
	st.global.f32 	[%rd107+-24], %f267;
	ld.local.f32 	%f268, [%rd123+-20];
	mul.f32 	%f269, %f18, %f268;
	st.global.f32 	[%rd107+-20], %f269;
	ld.local.f32 	%f270, [%rd123+-16];
	mul.f32 	%f271, %f18, %f270;
	st.global.f32 	[%rd107+-16], %f271;
	ld.local.f32 	%f272, [%rd123+-12];
	mul.f32 	%f273, %f18, %f272;
	st.global.f32 	[%rd107+-12], %f273;
	ld.local.f32 	%f274, [%rd123+-8];
	mul.f32 	%f275, %f18, %f274;
	st.global.f32 	[%rd107+-8], %f275;
	ld.local.f32 	%f276, [%rd123+-4];
	mul.f32 	%f277, %f18, %f276;
	st.global.f32 	[%rd107+-4], %f277;
	ld.local.f32 	%f278, [%rd123];
	mul.f32 	%f279, %f18, %f278;
	st.global.f32 	[%rd107], %f279;
	ld.local.f32 	%f280, [%rd123+4];
	mul.f32 	%f281, %f18, %f280;
	st.global.f32 	[%rd107+4], %f281;
	ld.local.f32 	%f282, [%rd123+8];
	mul.f32 	%f283, %f18, %f282;
	st.global.f32 	[%rd107+8], %f283;
	ld.local.f32 	%f284, [%rd123+12];
	mul.f32 	%f285, %f18, %f284;
	st.global.f32 	[%rd107+12], %f285;
	ld.local.f32 	%f286, [%rd123+16];
	mul.f32 	%f287, %f18, %f286;
	st.global.f32 	[%rd107+16], %f287;
	ld.local.f32 	%f288, [%rd123+20];
	mul.f32 	%f289, %f18, %f288;
	st.global.f32 	[%rd107+20], %f289;
	ld.local.f32 	%f290, [%rd123+24];
	mul.f32 	%f291, %f18, %f290;
	st.global.f32 	[%rd107+24], %f291;
	ld.local.f32 	%f292, [%rd123+28];
	mul.f32 	%f293, %f18, %f292;
	st.global.f32 	[%rd107+28], %f293;
	add.s32 	%r118, %r118, 16;
	add.s64 	%rd123, %rd123, 64;
	add.s32 	%r117, %r117, 16;
	setp.ne.s32 	%p31, %r118, 0;
	@%p31 bra 	$L__BB5_44;
$L__BB5_45:
	setp.eq.s32 	%p32, %r50, 0;
	@%p32 bra 	$L__BB5_54;
	and.b32  	%r58, %r70, 7;
	setp.lt.u32 	%p33, %r50, 8;
	@%p33 bra 	$L__BB5_48;
	mul.wide.u32 	%rd108, %r120, 4;
	add.s64 	%rd109, %rd5, %rd108;
	ld.local.f32 	%f294, [%rd109];
	mul.f32 	%f295, %f18, %f294;
	add.s32 	%r97, %r120, %r49;
	mul.wide.s32 	%rd110, %r97, 4;
	add.s64 	%rd111, %rd3, %rd110;
	st.global.f32 	[%rd111], %f295;
	ld.local.f32 	%f296, [%rd109+4];
	mul.f32 	%f297, %f18, %f296;
	st.global.f32 	[%rd111+4], %f297;
	ld.local.f32 	%f298, [%rd109+8];
	mul.f32 	%f299, %f18, %f298;
	st.global.f32 	[%rd111+8], %f299;
	ld.local.f32 	%f300, [%rd109+12];
	mul.f32 	%f301, %f18, %f300;
	st.global.f32 	[%rd111+12], %f301;
	ld.local.f32 	%f302, [%rd109+16];
	mul.f32 	%f303, %f18, %f302;
	st.global.f32 	[%rd111+16], %f303;
	ld.local.f32 	%f304, [%rd109+20];
	mul.f32 	%f305, %f18, %f304;
	st.global.f32 	[%rd111+20], %f305;
	ld.local.f32 	%f306, [%rd109+24];
	mul.f32 	%f307, %f18, %f306;
	st.global.f32 	[%rd111+24], %f307;
	ld.local.f32 	%f308, [%rd109+28];
	mul.f32 	%f309, %f18, %f308;
	st.global.f32 	[%rd111+28], %f309;
	add.s32 	%r120, %r120, 8;
$L__BB5_48:
	setp.eq.s32 	%p34, %r58, 0;
	@%p34 bra 	$L__BB5_54;
	and.b32  	%r61, %r70, 3;
	setp.lt.u32 	%p35, %r58, 4;
	@%p35 bra 	$L__BB5_51;
	mul.wide.u32 	%rd112, %r120, 4;
	add.s64 	%rd113, %rd5, %rd112;
	ld.local.f32 	%f310, [%rd113];
	mul.f32 	%f311, %f18, %f310;
	add.s32 	%r98, %r120, %r49;
	mul.wide.s32 	%rd114, %r98, 4;
	add.s64 	%rd115, %rd3, %rd114;
	st.global.f32 	[%rd115], %f311;
	ld.local.f32 	%f312, [%rd113+4];
	mul.f32 	%f313, %f18, %f312;
	st.global.f32 	[%rd115+4], %f313;
	ld.local.f32 	%f314, [%rd113+8];
	mul.f32 	%f315, %f18, %f314;
	st.global.f32 	[%rd115+8], %f315;
	ld.local.f32 	%f316, [%rd113+12];
	mul.f32 	%f317, %f18, %f316;
	st.global.f32 	[%rd115+12], %f317;
	add.s32 	%r120, %r120, 4;
$L__BB5_51:
	setp.eq.s32 	%p36, %r61, 0;
	@%p36 bra 	$L__BB5_54;
	add.s32 	%r123, %r120, %r49;
	mul.wide.u32 	%rd116, %r120, 4;
	add.s64 	%rd124, %rd5, %rd116;
	neg.s32 	%r122, %r61;
$L__BB5_53:
	.pragma "nounroll";
	mul.wide.s32 	%rd117, %r123, 4;
	add.s64 	%rd118, %rd3, %rd117;
	ld.local.f32 	%f318, [%rd124];
	mul.f32 	%f319, %f18, %f318;
	st.global.f32 	[%rd118], %f319;
	add.s32 	%r123, %r123, 1;
	add.s64 	%rd124, %rd124, 4;
	add.s32 	%r122, %r122, 1;
	setp.ne.s32 	%p37, %r122, 0;
	@%p37 bra 	$L__BB5_53;
$L__BB5_54:
	ret;

}
	// .globl	_Z15rk4_tempstoragePfS_S_ffii
.visible .entry _Z15rk4_tempstoragePfS_S_ffii(
	.param .u64 .ptr .align 1 _Z15rk4_tempstoragePfS_S_ffii_param_0,
	.param .u64 .ptr .align 1 _Z15rk4_tempstoragePfS_S_ffii_param_1,
	.param .u64 .ptr .align 1 _Z15rk4_tempstoragePfS_S_ffii_param_2,
	.param .f32 _Z15rk4_tempstoragePfS_S_ffii_param_3,
	.param .f32 _Z15rk4_tempstoragePfS_S_ffii_param_4,
	.param .u32 _Z15rk4_tempstoragePfS_S_ffii_param_5,
	.param .u32 _Z15rk4_tempstoragePfS_S_ffii_param_6
)
{
	.reg .pred 	%p<2>;
	.reg .b32 	%r<8>;
	.reg .b32 	%f<5>;
	.reg .b64 	%rd<11>;

	ld.param.u64 	%rd1, [_Z15rk4_tempstoragePfS_S_ffii_param_0];
	ld.param.u64 	%rd2, [_Z15rk4_tempstoragePfS_S_ffii_param_1];
	ld.param.u64 	%rd3, [_Z15rk4_tempstoragePfS_S_ffii_param_2];
	ld.param.f32 	%f1, [_Z15rk4_tempstoragePfS_S_ffii_param_3];
	ld.param.u32 	%r2, [_Z15rk4_tempstoragePfS_S_ffii_param_5];
	ld.param.u32 	%r3, [_Z15rk4_tempstoragePfS_S_ffii_param_6];
	mov.u32 	%r4, %ntid.x;
	mov.u32 	%r5, %ctaid.x;
	mov.u32 	%r6, %tid.x;
	mad.lo.s32 	%r1, %r4, %r5, %r6;
	mul.lo.s32 	%r7, %r3, %r2;
	setp.ge.s32 	%p1, %r1, %r7;
	@%p1 bra 	$L__BB6_2;
	cvta.to.global.u64 	%rd4, %rd1;
	cvta.to.global.u64 	%rd5, %rd3;
	cvta.to.global.u64 	%rd6, %rd2;
	mul.wide.s32 	%rd7, %r1, 4;
	add.s64 	%rd8, %rd4, %rd7;
	ld.global.f32 	%f2, [%rd8];
	add.s64 	%rd9, %rd5, %rd7;
	ld.global.f32 	%f3, [%rd9];
	fma.rn.f32 	%f4, %f1, %f3, %f2;
	add.s64 	%rd10, %rd6, %rd7;
	st.global.f32 	[%rd10], %f4;
$L__BB6_2:
	ret;

}
	// .globl	_Z3rk4PfS_S_S_S_ii
.visible .entry _Z3rk4PfS_S_S_S_ii(
	.param .u64 .ptr .align 1 _Z3rk4PfS_S_S_S_ii_param_0,
	.param .u64 .ptr .align 1 _Z3rk4PfS_S_S_S_ii_param_1,
	.param .u64 .ptr .align 1 _Z3rk4PfS_S_S_S_ii_param_2,
	.param .u64 .ptr .align 1 _Z3rk4PfS_S_S_S_ii_param_3,
	.param .u64 .ptr .align 1 _Z3rk4PfS_S_S_S_ii_param_4,
	.param .u32 _Z3rk4PfS_S_S_S_ii_param_5,
	.param .u32 _Z3rk4PfS_S_S_S_ii_param_6
)
{
	.reg .pred 	%p<2>;
	.reg .b32 	%r<8>;
	.reg .b32 	%f<14>;
	.reg .b64 	%rd<17>;

	ld.param.u64 	%rd1, [_Z3rk4PfS_S_S_S_ii_param_0];
	ld.param.u64 	%rd2, [_Z3rk4PfS_S_S_S_ii_param_1];
	ld.param.u64 	%rd3, [_Z3rk4PfS_S_S_S_ii_param_2];
	ld.param.u64 	%rd4, [_Z3rk4PfS_S_S_S_ii_param_3];
	ld.param.u64 	%rd5, [_Z3rk4PfS_S_S_S_ii_param_4];
	ld.param.u32 	%r2, [_Z3rk4PfS_S_S_S_ii_param_5];
	ld.param.u32 	%r3, [_Z3rk4PfS_S_S_S_ii_param_6];
	mov.u32 	%r4, %ntid.x;
	mov.u32 	%r5, %ctaid.x;
	mov.u32 	%r6, %tid.x;
	mad.lo.s32 	%r1, %r4, %r5, %r6;
	mul.lo.s32 	%r7, %r3, %r2;
	setp.ge.s32 	%p1, %r1, %r7;
	@%p1 bra 	$L__BB7_2;
	cvta.to.global.u64 	%rd6, %rd2;
	cvta.to.global.u64 	%rd7, %rd3;
	cvta.to.global.u64 	%rd8, %rd4;
	cvta.to.global.u64 	%rd9, %rd5;
	cvta.to.global.u64 	%rd10, %rd1;
	mul.wide.s32 	%rd11, %r1, 4;
	add.s64 	%rd12, %rd6, %rd11;
	ld.global.f32 	%f1, [%rd12];
	div.rn.f32 	%f2, %f1, 0f40C00000;
	add.s64 	%rd13, %rd7, %rd11;
	ld.global.f32 	%f3, [%rd13];
	div.rn.f32 	%f4, %f3, 0f40400000;
	add.f32 	%f5, %f2, %f4;
	add.s64 	%rd14, %rd8, %rd11;
	ld.global.f32 	%f6, [%rd14];
	div.rn.f32 	%f7, %f6, 0f40400000;
	add.f32 	%f8, %f5, %f7;
	add.s64 	%rd15, %rd9, %rd11;
	ld.global.f32 	%f9, [%rd15];
	div.rn.f32 	%f10, %f9, 0f40C00000;
	add.f32 	%f11, %f8, %f10;
	add.s64 	%rd16, %rd10, %rd11;
	ld.global.f32 	%f12, [%rd16];
	add.f32 	%f13, %f12, %f11;
	st.global.f32 	[%rd16], %f13;
$L__BB7_2:
	ret;

}


// ===== COMPILED SASS (sm_100) =====

	.target	sm_100

	.elftype	@"ET_EXEC"


//--------------------- .note.nv.tkinfo           --------------------------
	.section	.note.nv.tkinfo,"",@"SHT_NOTE"
	.sectionflags	@"SHF_NOTE_NV_TKINFO"
	.tkinfo
        /*0018*/ 	.word	0x00000002
        /*0030*/ 	.string	""
        /*0030*/ 	.string	"ptxas"
        /*0030*/ 	.string	"Cuda compilation tools, release 13.0, V13.0.88"
        /*0030*/ 	.string	"Build cuda_13.0.r13.0/compiler.36424714_0"
        /*0030*/ 	.string	"-arch sm_100 -m 64 "



//--------------------- .note.nv.cuinfo           --------------------------
	.section	.note.nv.cuinfo,"",@"SHT_NOTE"
	.sectionflags	@"SHF_NOTE_NV_CUINFO"
        /*0018*/ 	.short	0x0002
        /*001a*/ 	.short	0x0064
        /*001c*/ 	.short	0x0082
	.zero		2


//--------------------- .nv.info                  --------------------------
	.section	.nv.info,"",@"SHT_CUDA_INFO"
	.align	4


	//----- nvinfo : EIATTR_REGCOUNT
	.align		4
        /*0000*/ 	.byte	0x04, 0x2f
        /*0002*/ 	.short	(.L_2 - .L_1)
	.align		4
.L_1:
        /*0004*/ 	.word	index@(_Z5initUPfS_ii)
        /*0008*/ 	.word	0x00000012


	//----- nvinfo : EIATTR_FRAME_SIZE
	.align		4
.L_2:
        /*000c*/ 	.byte	0x04, 0x11
        /*000e*/ 	.short	(.L_4 - .L_3)
	.align		4
.L_3:
        /*0010*/ 	.word	index@(_Z5initUPfS_ii)
        /*0014*/ 	.word	0x00000000


	//----- nvinfo : EIATTR_REGCOUNT
	.align		4
.L_4:
        /*0018*/ 	.byte	0x04, 0x2f
        /*001a*/ 	.short	(.L_6 - .L_5)
	.align		4
.L_5:
        /*001c*/ 	.word	index@(_Z8initMeshPfS_ffi)
        /*0020*/ 	.word	0x0000000a


	//----- nvinfo : EIATTR_FRAME_SIZE
	.align		4
.L_6:
        /*0024*/ 	.byte	0x04, 0x11
        /*0026*/ 	.short	(.L_8 - .L_7)
	.align		4
.L_7:
        /*0028*/ 	.word	index@(_Z8initMeshPfS_ffi)
        /*002c*/ 	.word	0x00000000


	//----- nvinfo : EIATTR_REGCOUNT
	.align		4
.L_8:
        /*0030*/ 	.byte	0x04, 0x2f
        /*0032*/ 	.short	(.L_10 - .L_9)
	.align		4
.L_9:
        /*0034*/ 	.word	index@(_Z5initXPfS_S_fii)
        /*0038*/ 	.word	0x00000014


	//----- nvinfo : EIATTR_FRAME_SIZE
	.align		4
.L_10:
        /*003c*/ 	.byte	0x04, 0x11
        /*003e*/ 	.short	(.L_12 - .L_11)
	.align		4
.L_11:
        /*0040*/ 	.word	index@(_Z5initXPfS_S_fii)
        /*0044*/ 	.word	0x00000000


	//----- nvinfo : EIATTR_REGCOUNT
	.align		4
.L_12:
        /*0048*/ 	.byte	0x04, 0x2f
        /*004a*/ 	.short	(.L_14 - .L_13)
	.align		4
.L_13:
        /*004c*/ 	.word	index@(_Z6initRxPfS_S_ii)
        /*0050*/ 	.word	0x00000020


	//----- nvinfo : EIATTR_FRAME_SIZE
	.align		4
.L_14:
        /*0054*/ 	.byte	0x04, 0x11
        /*0056*/ 	.short	(.L_16 - .L_15)
	.align		4
.L_15:
        /*0058*/ 	.word	index@($__internal_1_$__cuda_sm20_rcp_rn_f32_slowpath)
        /*005c*/ 	.word	0x00000038


	//----- nvinfo : EIATTR_FRAME_SIZE
	.align		4
.L_16:
        /*0060*/ 	.byte	0x04, 0x11
        /*0062*/ 	.short	(.L_18 - .L_17)
	.align		4
.L_17:
        /*0064*/ 	.word	index@(_Z6initRxPfS_S_ii)
        /*0068*/ 	.word	0x00000038


	//----- nvinfo : EIATTR_REGCOUNT
	.align		4
.L_18:
        /*006c*/ 	.byte	0x04, 0x2f
        /*006e*/ 	.short	(.L_20 - .L_19)
	.align		4
.L_19:
        /*0070*/ 	.word	index@(_Z8calcFluxPfS_ffii)
        /*0074*/ 	.word	0x00000015


	//----- nvinfo : EIATTR_FRAME_SIZE
	.align		4
.L_20:
        /*0078*/ 	.byte	0x04, 0x11
        /*007a*/ 	.short	(.L_22 - .L_21)
	.align		4
.L_21:
        /*007c*/ 	.word	index@(_Z8calcFluxPfS_ffii)
        /*0080*/ 	.word	0x00000000


	//----- nvinfo : EIATTR_REGCOUNT
	.align		4
.L_22:
        /*0084*/ 	.byte	0x04, 0x2f
        /*0086*/ 	.short	(.L_24 - .L_23)
	.align		4
.L_23:
        /*0088*/ 	.word	index@(_Z3rhsPfS_S_S_S_ffii)
        /*008c*/ 	.word	0x00000020


	//----- nvinfo : EIATTR_FRAME_SIZE
	.align		4
.L_24:
        /*0090*/ 	.byte	0x04, 0x11
        /*0092*/ 	.short	(.L_26 - .L_25)
	.align		4
.L_25:
        /*0094*/ 	.word	index@(_Z3rhsPfS_S_S_S_ffii)
        /*0098*/ 	.word	0x00000018


	//----- nvinfo : EIATTR_REGCOUNT
	.align		4
.L_26:
        /*009c*/ 	.byte	0x04, 0x2f
        /*009e*/ 	.short	(.L_28 - .L_27)
	.align		4
.L_27:
        /*00a0*/ 	.word	index@(_Z15rk4_tempstoragePfS_S_ffii)
        /*00a4*/ 	.word	0x0000000c


	//----- nvinfo : EIATTR_FRAME_SIZE
	.align		4
.L_28:
        /*00a8*/ 	.byte	0x04, 0x11
        /*00aa*/ 	.short	(.L_30 - .L_29)
	.align		4
.L_29:
        /*00ac*/ 	.word	index@(_Z15rk4_tempstoragePfS_S_ffii)
        /*00b0*/ 	.word	0x00000000


	//----- nvinfo : EIATTR_REGCOUNT
	.align		4
.L_30:
        /*00b4*/ 	.byte	0x04, 0x2f
        /*00b6*/ 	.short	(.L_32 - .L_31)
	.align		4
.L_31:
        /*00b8*/ 	.word	index@(_Z3rk4PfS_S_S_S_ii)
        /*00bc*/ 	.word	0x00000011


	//----- nvinfo : EIATTR_FRAME_SIZE
	.align		4
.L_32:
        /*00c0*/ 	.byte	0x04, 0x11
        /*00c2*/ 	.short	(.L_34 - .L_33)
	.align		4
.L_33:
        /*00c4*/ 	.word	index@($__internal_0_$__cuda_sm3x_div_rn_noftz_f32_slowpath)
        /*00c8*/ 	.word	0x00000000


	//----- nvinfo : EIATTR_FRAME_SIZE
	.align		4
.L_34:
        /*00cc*/ 	.byte	0x04, 0x11
        /*00ce*/ 	.short	(.L_36 - .L_35)
	.align		4
.L_35:
        /*00d0*/ 	.word	index@(_Z3rk4PfS_S_S_S_ii)
        /*00d4*/ 	.word	0x00000000


	//----- nvinfo : EIATTR_MIN_STACK_SIZE
	.align		4
.L_36:
        /*00d8*/ 	.byte	0x04, 0x12
        /*00da*/ 	.short	(.L_38 - .L_37)
	.align		4
.L_37:
        /*00dc*/ 	.word	index@(_Z3rk4PfS_S_S_S_ii)
        /*00e0*/ 	.word	0x00000000


	//----- nvinfo : EIATTR_MIN_STACK_SIZE
	.align		4
.L_38:
        /*00e4*/ 	.byte	0x04, 0x12
        /*00e6*/ 	.short	(.L_40 - .L_39)
	.align		4
.L_39:
        /*00e8*/ 	.word	index@(_Z15rk4_tempstoragePfS_S_ffii)
        /*00ec*/ 	.word	0x00000000


	//----- nvinfo : EIATTR_MIN_STACK_SIZE
	.align		4
.L_40:
        /*00f0*/ 	.byte	0x04, 0x12
        /*00f2*/ 	.short	(.L_42 - .L_41)
	.align		4
.L_41:
        /*00f4*/ 	.word	index@(_Z3rhsPfS_S_S_S_ffii)
        /*00f8*/ 	.word	0x00000018


	//----- nvinfo : EIATTR_MIN_STACK_SIZE
	.align		4
.L_42:
        /*00fc*/ 	.byte	0x04, 0x12
        /*00fe*/ 	.short	(.L_44 - .L_43)
	.align		4
.L_43:
        /*0100*/ 	.word	index@(_Z8calcFluxPfS_ffii)
        /*0104*/ 	.word	0x00000000


	//----- nvinfo : EIATTR_MIN_STACK_SIZE
	.align		4
.L_44:
        /*0108*/ 	.byte	0x04, 0x12
        /*010a*/ 	.short	(.L_46 - .L_45)
	.align		4
.L_45:
        /*010c*/ 	.word	index@(_Z6initRxPfS_S_ii)
        /*0110*/ 	.word	0x00000038


	//----- nvinfo : EIATTR_MIN_STACK_SIZE
	.align		4
.L_46:
        /*0114*/ 	.byte	0x04, 0x12
        /*0116*/ 	.short	(.L_48 - .L_47)
	.align		4
.L_47:
        /*0118*/ 	.word	index@(_Z5initXPfS_S_fii)
        /*011c*/ 	.word	0x00000000


	//----- nvinfo : EIATTR_MIN_STACK_SIZE
	.align		4
.L_48:
        /*0120*/ 	.byte	0x04, 0x12
        /*0122*/ 	.short	(.L_50 - .L_49)
	.align		4
.L_49:
        /*0124*/ 	.word	index@(_Z8initMeshPfS_ffi)
        /*0128*/ 	.word	0x00000000


	//----- nvinfo : EIATTR_MIN_STACK_SIZE
	.align		4
.L_50:
        /*012c*/ 	.byte	0x04, 0x12
        /*012e*/ 	.short	(.L_52 - .L_51)
	.align		4
.L_51:
        /*0130*/ 	.word	index@(_Z5initUPfS_ii)
        /*0134*/ 	.word	0x00000000
.L_52:


//--------------------- .nv.compat                --------------------------
	.section	.nv.compat,"",@"SHT_CUDA_COMPAT_INFO"
	.align	4
        /*0000*/ 	.byte	0x02, 0x09, 0x00, 0x00, 0x02, 0x02, 0x01, 0x00, 0x02, 0x05, 0x05, 0x00, 0x03, 0x07, 0x01, 0x01
        /*0010*/ 	.byte	0x02, 0x03, 0x00, 0x00, 0x02, 0x06, 0x01, 0x00, 0x04, 0x0b, 0x08, 0x00, 0x01, 0x00, 0x00, 0x00
        /*0020*/ 	.byte	0x00, 0x00, 0x00, 0x00


//--------------------- .nv.info._Z3rk4PfS_S_S_S_ii --------------------------
	.section	.nv.info._Z3rk4PfS_S_S_S_ii,"",@"SHT_CUDA_INFO"
	.sectionflags	@""
	.align	4


	//----- nvinfo : EIATTR_CUDA_API_VERSION
	.align		4
        /*0000*/ 	.byte	0x04, 0x37
        /*0002*/ 	.short	(.L_54 - .L_53)
.L_53:
        /*0004*/ 	.word	0x00000082


	//----- nvinfo : EIATTR_KPARAM_INFO
	.align		4
.L_54:
        /*0008*/ 	.byte	0x04, 0x17
        /*000a*/ 	.short	(.L_56 - .L_55)
.L_55:
        /*000c*/ 	.word	0x00000000
        /*0010*/ 	.short	0x0006
        /*0012*/ 	.short	0x002c
        /*0014*/ 	.byte	0x00, 0xf0, 0x11, 0x00


	//----- nvinfo : EIATTR_KPARAM_INFO
	.align		4
.L_56:
        /*0018*/ 	.byte	0x04, 0x17
        /*001a*/ 	.short	(.L_58 - .L_57)
.L_57:
        /*001c*/ 	.word	0x00000000
        /*0020*/ 	.short	0x0005
        /*0022*/ 	.short	0x0028
        /*0024*/ 	.byte	0x00, 0xf0, 0x11, 0x00


	//----- nvinfo : EIATTR_KPARAM_INFO
	.align		4
.L_58:
        /*0028*/ 	.byte	0x04, 0x17
        /*002a*/ 	.short	(.L_60 - .L_59)
.L_59:
        /*002c*/ 	.word	0x00000000
        /*0030*/ 	.short	0x0004
        /*0032*/ 	.short	0x0020
        /*0034*/ 	.byte	0x00, 0xf5, 0x21, 0x00


	//----- nvinfo : EIATTR_KPARAM_INFO
	.align		4
.L_60:
        /*0038*/ 	.byte	0x04, 0x17
        /*003a*/ 	.short	(.L_62 - .L_61)
.L_61:
        /*003c*/ 	.word	0x00000000
        /*0040*/ 	.short	0x0003
        /*0042*/ 	.short	0x0018
        /*0044*/ 	.byte	0x00, 0xf5, 0x21, 0x00


	//----- nvinfo : EIATTR_KPARAM_INFO
	.align		4
.L_62:
        /*0048*/ 	.byte	0x04, 0x17
        /*004a*/ 	.short	(.L_64 - .L_63)
.L_63:
        /*004c*/ 	.word	0x00000000
        /*0050*/ 	.short	0x0002
        /*0052*/ 	.short	0x0010
        /*0054*/ 	.byte	0x00, 0xf5, 0x21, 0x00


	//----- nvinfo : EIATTR_KPARAM_INFO
	.align		4
.L_64:
        /*0058*/ 	.byte	0x04, 0x17
        /*005a*/ 	.short	(.L_66 - .L_65)
.L_65:
        /*005c*/ 	.word	0x00000000
        /*0060*/ 	.short	0x0001
        /*0062*/ 	.short	0x0008
        /*0064*/ 	.byte	0x00, 0xf5, 0x21, 0x00


	//----- nvinfo : EIATTR_KPARAM_INFO
	.align		4
.L_66:
        /*0068*/ 	.byte	0x04, 0x17
        /*006a*/ 	.short	(.L_68 - .L_67)
.L_67:
        /*006c*/ 	.word	0x00000000
        /*0070*/ 	.short	0x0000
        /*0072*/ 	.short	0x0000
        /*0074*/ 	.byte	0x00, 0xf5, 0x21, 0x00


	//----- nvinfo : EIATTR_SPARSE_MMA_MASK
	.align		4
.L_68:
        /*0078*/ 	.byte	0x03, 0x50
        /*007a*/ 	.short	0x0000


	//----- nvinfo : EIATTR_MAXREG_COUNT
	.align		4
        /*007c*/ 	.byte	0x03, 0x1b
        /*007e*/ 	.short	0x00ff


	//----- nvinfo : EIATTR_MERCURY_ISA_VERSION
	.align		4
        /*0080*/ 	.byte	0x03, 0x5f
        /*0082*/ 	.short	0x0101


	//----- nvinfo : EIATTR_VRC_CTA_INIT_COUNT
	.align		4
        /*0084*/ 	.byte	0x02, 0x4a
	.zero		1
	.zero		1


	//----- nvinfo : EIATTR_EXIT_INSTR_OFFSETS
	.align		4
        /*0088*/ 	.byte	0x04, 0x1c
        /*008a*/ 	.short	(.L_70 - .L_69)


	//   ....[0]....
.L_69:
        /*008c*/ 	.word	0x00000080


	//   ....[1]....
        /*0090*/ 	.word	0x000005a0


	//----- nvinfo : EIATTR_CRS_STACK_SIZE
	.align		4
.L_70:
        /*0094*/ 	.byte	0x04, 0x1e
        /*0096*/ 	.short	(.L_72 - .L_71)
.L_71:
        /*0098*/ 	.word	0x00000000


	//----- nvinfo : EIATTR_CBANK_PARAM_SIZE
	.align		4
.L_72:
        /*009c*/ 	.byte	0x03, 0x19
        /*009e*/ 	.short	0x0030


	//----- nvinfo : EIATTR_PARAM_CBANK
	.align		4
        /*00a0*/ 	.byte	0x04, 0x0a
        /*00a2*/ 	.short	(.L_74 - .L_73)
	.align		4
.L_73:
        /*00a4*/ 	.word	index@(.nv.constant0._Z3rk4PfS_S_S_S_ii)
        /*00a8*/ 	.short	0x0380
        /*00aa*/ 	.short	0x0030


	//----- nvinfo : EIATTR_SW_WAR
	.align		4
.L_74:
        /*00ac*/ 	.byte	0x04, 0x36
        /*00ae*/ 	.short	(.L_76 - .L_75)
.L_75:
        /*00b0*/ 	.word	0x00000008
.L_76:


//--------------------- .nv.info._Z15rk4_tempstoragePfS_S_ffii --------------------------
	.section	.nv.info._Z15rk4_tempstoragePfS_S_ffii,"",@"SHT_CUDA_INFO"
	.sectionflags	@""
	.align	4


	//----- nvinfo : EIATTR_CUDA_API_VERSION
	.align		4
        /*0000*/ 	.byte	0x04, 0x37
        /*0002*/ 	.short	(.L_78 - .L_77)
.L_77:
        /*0004*/ 	.word	0x00000082


	//----- nvinfo : EIATTR_KPARAM_INFO
	.align		4
.L_78:
        /*0008*/ 	.byte	0x04, 0x17
        /*000a*/ 	.short	(.L_80 - .L_79)
.L_79:
        /*000c*/ 	.word	0x00000000
        /*0010*/ 	.short	0x0006
        /*0012*/ 	.short	0x0024
        /*0014*/ 	.byte	0x00, 0xf0, 0x11, 0x00


	//----- nvinfo : EIATTR_KPARAM_INFO
	.align		4
.L_80:
        /*0018*/ 	.byte	0x04, 0x17
        /*001a*/ 	.short	(.L_82 - .L_81)
.L_81:
        /*001c*/ 	.word	0x00000000
        /*0020*/ 	.short	0x0005
        /*0022*/ 	.short	0x0020
        /*0024*/ 	.byte	0x00, 0xf0, 0x11, 0x00


	//----- nvinfo : EIATTR_KPARAM_INFO
	.align		4
.L_82:
        /*0028*/ 	.byte	0x04, 0x17
        /*002a*/ 	.short	(.L_84 - .L_83)
.L_83:
        /*002c*/ 	.word	0x00000000
        /*0030*/ 	.short	0x0004
        /*0032*/ 	.short	0x001c
        /*0034*/ 	.byte	0x00, 0xf0, 0x11, 0x00


	//----- nvinfo : EIATTR_KPARAM_INFO
	.align		4
.L_84:
        /*0038*/ 	.byte	0x04, 0x17
        /*003a*/ 	.short	(.L_86 - .L_85)
.L_85:
        /*003c*/ 	.word	0x00000000
        /*0040*/ 	.short	0x0003
        /*0042*/ 	.short	0x0018
        /*0044*/ 	.byte	0x00, 0xf0, 0x11, 0x00


	//----- nvinfo : EIATTR_KPARAM_INFO
	.align		4
.L_86:
        /*0048*/ 	.byte	0x04, 0x17
        /*004a*/ 	.short	(.L_88 - .L_87)
.L_87:
        /*004c*/ 	.word	0x00000000
        /*0050*/ 	.short	0x0002
        /*0052*/ 	.short	0x0010
        /*0054*/ 	.byte	0x00, 0xf5, 0x21, 0x00


	//----- nvinfo : EIATTR_KPARAM_INFO
	.align		4
.L_88:
        /*0058*/ 	.byte	0x04, 0x17
        /*005a*/ 	.short	(.L_90 - .L_89)
.L_89:
        /*005c*/ 	.word	0x00000000
        /*0060*/ 	.short	0x0001
        /*0062*/ 	.short	0x0008
        /*0064*/ 	.byte	0x00, 0xf5, 0x21, 0x00


	//----- nvinfo : EIATTR_KPARAM_INFO
	.align		4
.L_90:
        /*0068*/ 	.byte	0x04, 0x17
        /*006a*/ 	.short	(.L_92 - .L_91)
.L_91:
        /*006c*/ 	.word	0x00000000
        /*0070*/ 	.short	0x0000
        /*0072*/ 	.short	0x0000
        /*0074*/ 	.byte	0x00, 0xf5, 0x21, 0x00


	//----- nvinfo : EIATTR_SPARSE_MMA_MASK
	.align		4
.L_92:
        /*0078*/ 	.byte	0x03, 0x50
        /*007a*/ 	.short	0x0000


	//----- nvinfo : EIATTR_MAXREG_COUNT
	.align		4
        /*007c*/ 	.byte	0x03, 0x1b
        /*007e*/ 	.short	0x00ff


	//----- nvinfo : EIATTR_MERCURY_ISA_VERSION
	.align		4
        /*0080*/ 	.byte	0x03, 0x5f
        /*0082*/ 	.short	0x0101


	//----- nvinfo : EIATTR_VRC_CTA_INIT_COUNT
	.align		4
        /*0084*/ 	.byte	0x02, 0x4a
	.zero		1
	.zero		1


	//----- nvinfo : EIATTR_EXIT_INSTR_OFFSETS
	.align		4
        /*0088*/ 	.byte	0x04, 0x1c
        /*008a*/ 	.short	(.L_94 - .L_93)


	//   ....[0]....
.L_93:
        /*008c*/ 	.word	0x00000080


	//   ....[1]....
        /*0090*/ 	.word	0x00000150


	//----- nvinfo : EIATTR_CBANK_PARAM_SIZE
	.align		4
.L_94:
        /*0094*/ 	.byte	0x03, 0x19
        /*0096*/ 	.short	0x0028


	//----- nvinfo : EIATTR_PARAM_CBANK
	.align		4
        /*0098*/ 	.byte	0x04, 0x0a
        /*009a*/ 	.short	(.L_96 - .L_95)
	.align		4
.L_95:
        /*009c*/ 	.word	index@(.nv.constant0._Z15rk4_tempstoragePfS_S_ffii)
        /*00a0*/ 	.short	0x0380
        /*00a2*/ 	.short	0x0028


	//----- nvinfo : EIATTR_SW_WAR
	.align		4
.L_96:
        /*00a4*/ 	.byte	0x04, 0x36
        /*00a6*/ 	.short	(.L_98 - .L_97)
.L_97:
        /*00a8*/ 	.word	0x00000008
.L_98:


//--------------------- .nv.info._Z3rhsPfS_S_S_S_ffii --------------------------
	.section	.nv.info._Z3rhsPfS_S_S_S_ffii,"",@"SHT_CUDA_INFO"
	.sectionflags	@""
	.align	4


	//----- nvinfo : EIATTR_CUDA_API_VERSION
	.align		4
        /*0000*/ 	.byte	0x04, 0x37
        /*0002*/ 	.short	(.L_100 - .L_99)
.L_99:
        /*0004*/ 	.word	0x00000082


	//----- nvinfo : EIATTR_KPARAM_INFO
	.align		4
.L_100:
        /*0008*/ 	.byte	0x04, 0x17
        /*000a*/ 	.short	(.L_102 - .L_101)
.L_101:
        /*000c*/ 	.word	0x00000000
        /*0010*/ 	.short	0x0008
        /*0012*/ 	.short	0x0034
        /*0014*/ 	.byte	0x00, 0xf0, 0x11, 0x00


	//----- nvinfo : EIATTR_KPARAM_INFO
	.align		4
.L_102:
        /*0018*/ 	.byte	0x04, 0x17
        /*001a*/ 	.short	(.L_104 - .L_103)
.L_103:
        /*001c*/ 	.word	0x00000000
        /*0020*/ 	.short	0x0007
        /*0022*/ 	.short	0x0030
        /*0024*/ 	.byte	0x00, 0xf0, 0x11, 0x00


	//----- nvinfo : EIATTR_KPARAM_INFO
	.align		4
.L_104:
        /*0028*/ 	.byte	0x04, 0x17
        /*002a*/ 	.short	(.L_106 - .L_105)
.L_105:
        /*002c*/ 	.word	0x00000000
        /*0030*/ 	.short	0x0006
        /*0032*/ 	.short	0x002c
        /*0034*/ 	.byte	0x00, 0xf0, 0x11, 0x00


	//----- nvinfo : EIATTR_KPARAM_INFO
	.align		4
.L_106:
        /*0038*/ 	.byte	0x04, 0x17
        /*003a*/ 	.short	(.L_108 - .L_107)
.L_107:
        /*003c*/ 	.word	0x00000000
        /*0040*/ 	.short	0x0005
        /*0042*/ 	.short	0x0028
        /*0044*/ 	.byte	0x00, 0xf0, 0x11, 0x00


	//----- nvinfo : EIATTR_KPARAM_INFO
	.align		4
.L_108:
        /*0048*/ 	.byte	0x04, 0x17
        /*004a*/ 	.short	(.L_110 - .L_109)
.L_109:
        /*004c*/ 	.word	0x00000000
        /*0050*/ 	.short	0x0004
        /*0052*/ 	.short	0x0020
        /*0054*/ 	.byte	0x00, 0xf5, 0x21, 0x00


	//----- nvinfo : EIATTR_KPARAM_INFO
	.align		4
.L_110:
        /*0058*/ 	.byte	0x04, 0x17
        /*005a*/ 	.short	(.L_112 - .L_111)
.L_111:
        /*005c*/ 	.word	0x00000000
        /*0060*/ 	.short	0x0003
        /*0062*/ 	.short	0x0018
        /*0064*/ 	.byte	0x00, 0xf5, 0x21, 0x00


	//----- nvinfo : EIATTR_KPARAM_INFO
	.align		4
.L_112:
        /*0068*/ 	.byte	0x04, 0x17
        /*006a*/ 	.short	(.L_114 - .L_113)
.L_113:
        /*006c*/ 	.word	0x00000000
        /*0070*/ 	.short	0x0002
        /*0072*/ 	.short	0x0010
        /*0074*/ 	.byte	0x00, 0xf5, 0x21, 0x00


	//----- nvinfo : EIATTR_KPARAM_INFO
	.align		4
.L_114:
        /*0078*/ 	.byte	0x04, 0x17
        /*007a*/ 	.short	(.L_116 - .L_115)
.L_115:
        /*007c*/ 	.word	0x00000000
        /*0080*/ 	.short	0x0001
        /*0082*/ 	.short	0x0008
        /*0084*/ 	.byte	0x00, 0xf5, 0x21, 0x00


	//----- nvinfo : EIATTR_KPARAM_INFO
	.align		4
.L_116:
        /*0088*/ 	.byte	0x04, 0x17
        /*008a*/ 	.short	(.L_118 - .L_117)
.L_117:
        /*008c*/ 	.word	0x00000000
        /*0090*/ 	.short	0x0000
        /*0092*/ 	.short	0x0000
        /*0094*/ 	.byte	0x00, 0xf5, 0x21, 0x00


	//----- nvinfo : EIATTR_SPARSE_MMA_MASK
	.align		4
.L_118:
        /*0098*/ 	.byte	0x03, 0x50
        /*009a*/ 	.short	0x0000


	//----- nvinfo : EIATTR_MAXREG_COUNT
	.align		4
        /*009c*/ 	.byte	0x03, 0x1b
        /*009e*/ 	.short	0x00ff


	//----- nvinfo : EIATTR_MERCURY_ISA_VERSION
	.align		4
        /*00a0*/ 	.byte	0x03, 0x5f
        /*00a2*/ 	.short	0x0101


	//----- nvinfo : EIATTR_VRC_CTA_INIT_COUNT
	.align		4
        /*00a4*/ 	.byte	0x02, 0x4a
	.zero		1
	.zero		1


	//----- nvinfo : EIATTR_EXIT_INSTR_OFFSETS
	.align		4
        /*00a8*/ 	.byte	0x04, 0x1c
        /*00aa*/ 	.short	(.L_120 - .L_119)


	//   ....[0]....
.L_119:
        /*00ac*/ 	.word	0x00000080


	//   ....[1]....
        /*00b0*/ 	.word	0x00002110


	//   ....[2]....
        /*00b4*/ 	.word	0x00002500


	//   ....[3]....
        /*00b8*/ 	.word	0x000026f0


	//   ....[4]....
        /*00bc*/ 	.word	0x00002840


	//   ....[5]....
        /*00c0*/ 	.word	0x00002930


	//----- nvinfo : EIATTR_CBANK_PARAM_SIZE
	.align		4
.L_120:
        /*00c4*/ 	.byte	0x03, 0x19
        /*00c6*/ 	.short	0x0038


	//----- nvinfo : EIATTR_PARAM_CBANK
	.align		4
        /*00c8*/ 	.byte	0x04, 0x0a
        /*00ca*/ 	.short	(.L_122 - .L_121)
	.align		4
.L_121:
        /*00cc*/ 	.word	index@(.nv.constant0._Z3rhsPfS_S_S_S_ffii)
        /*00d0*/ 	.short	0x0380
        /*00d2*/ 	.short	0x0038


	//----- nvinfo : EIATTR_SW_WAR
	.align		4
.L_122:
        /*00d4*/ 	.byte	0x04, 0x36
        /*00d6*/ 	.short	(.L_124 - .L_123)
.L_123:
        /*00d8*/ 	.word	0x00000008
.L_124:


//--------------------- .nv.info._Z8calcFluxPfS_ffii --------------------------
	.section	.nv.info._Z8calcFluxPfS_ffii,"",@"SHT_CUDA_INFO"
	.sectionflags	@""
	.align	4


	//----- nvinfo : EIATTR_CUDA_API_VERSION
	.align		4
        /*0000*/ 	.byte	0x04, 0x37
        /*0002*/ 	.short	(.L_126 - .L_125)
.L_125:
        /*0004*/ 	.word	0x00000082


	//----- nvinfo : EIATTR_KPARAM_INFO
	.align		4
.L_126:
        /*0008*/ 	.byte	0x04, 0x17
        /*000a*/ 	.short	(.L_128 - .L_127)
.L_127:
        /*000c*/ 	.word	0x00000000
        /*0010*/ 	.short	0x0005
        /*0012*/ 	.short	0x001c
        /*0014*/ 	.byte	0x00, 0xf0, 0x11, 0x00


	//----- nvinfo : EIATTR_KPARAM_INFO
	.align		4
.L_128:
        /*0018*/ 	.byte	0x04, 0x17
        /*001a*/ 	.short	(.L_130 - .L_129)
.L_129:
        /*001c*/ 	.word	0x00000000
        /*0020*/ 	.short	0x0004
        /*0022*/ 	.short	0x0018
        /*0024*/ 	.byte	0x00, 0xf0, 0x11, 0x00


	//----- nvinfo : EIATTR_KPARAM_INFO
	.align		4
.L_130:
        /*0028*/ 	.byte	0x04, 0x17
        /*002a*/ 	.short	(.L_132 - .L_131)
.L_131:
        /*002c*/ 	.word	0x00000000
        /*0030*/ 	.short	0x0003
        /*0032*/ 	.short	0x0014
        /*0034*/ 	.byte	0x00, 0xf0, 0x11, 0x00


	//----- nvinfo : EIATTR_KPARAM_INFO
	.align		4
.L_132:
        /*0038*/ 	.byte	0x04, 0x17
        /*003a*/ 	.short	(.L_134 - .L_133)
.L_133:
        /*003c*/ 	.word	0x00000000
        /*0040*/ 	.short	0x0002
        /*0042*/ 	.short	0x0010
        /*0044*/ 	.byte	0x00, 0xf0, 0x11, 0x00


	//----- nvinfo : EIATTR_KPARAM_INFO
	.align		4
.L_134:
        /*0048*/ 	.byte	0x04, 0x17
        /*004a*/ 	.short	(.L_136 - .L_135)
.L_135:
        /*004c*/ 	.word	0x00000000
        /*0050*/ 	.short	0x0001
        /*0052*/ 	.short	0x0008
        /*0054*/ 	.byte	0x00, 0xf5, 0x21, 0x00


	//----- nvinfo : EIATTR_KPARAM_INFO
	.align		4
.L_136:
        /*0058*/ 	.byte	0x04, 0x17
        /*005a*/ 	.short	(.L_138 - .L_137)
.L_137:
        /*005c*/ 	.word	0x00000000
        /*0060*/ 	.short	0x0000
        /*0062*/ 	.short	0x0000
        /*0064*/ 	.byte	0x00, 0xf5, 0x21, 0x00


	//----- nvinfo : EIATTR_SPARSE_MMA_MASK
	.align		4
.L_138:
        /*0068*/ 	.byte	0x03, 0x50
        /*006a*/ 	.short	0x0000


	//----- nvinfo : EIATTR_MAXREG_COUNT
	.align		4
        /*006c*/ 	.byte	0x03, 0x1b
        /*006e*/ 	.short	0x00ff


	//----- nvinfo : EIATTR_MERCURY_ISA_VERSION
	.align		4
        /*0070*/ 	.byte	0x03, 0x5f
        /*0072*/ 	.short	0x0101


	//----- nvinfo : EIATTR_VRC_CTA_INIT_COUNT
	.align		4
        /*0074*/ 	.byte	0x02, 0x4a
	.zero		1
	.zero		1


	//----- nvinfo : EIATTR_EXIT_INSTR_OFFSETS
	.align		4
        /*0078*/ 	.byte	0x04, 0x1c
        /*007a*/ 	.short	(.L_140 - .L_139)


	//   ....[0]....
.L_139:
        /*007c*/ 	.word	0x00000070


	//   ....[1]....
        /*0080*/ 	.word	0x000009d0


	//   ....[2]....
        /*0084*/ 	.word	0x00000a10


	//----- nvinfo : EIATTR_CRS_STACK_SIZE
	.align		4
.L_140:
        /*0088*/ 	.byte	0x04, 0x1e
        /*008a*/ 	.short	(.L_142 - .L_141)
.L_141:
        /*008c*/ 	.word	0x00000000


	//----- nvinfo : EIATTR_CBANK_PARAM_SIZE
	.align		4
.L_142:
        /*0090*/ 	.byte	0x03, 0x19
        /*0092*/ 	.short	0x0020


	//----- nvinfo : EIATTR_PARAM_CBANK
	.align		4
        /*0094*/ 	.byte	0x04, 0x0a
        /*0096*/ 	.short	(.L_144 - .L_143)
	.align		4
.L_143:
        /*0098*/ 	.word	index@(.nv.constant0._Z8calcFluxPfS_ffii)
        /*009c*/ 	.short	0x0380
        /*009e*/ 	.short	0x0020


	//----- nvinfo : EIATTR_SW_WAR
	.align		4
.L_144:
        /*00a0*/ 	.byte	0x04, 0x36
        /*00a2*/ 	.short	(.L_146 - .L_145)
.L_145:
        /*00a4*/ 	.word	0x00000008
.L_146:


//--------------------- .nv.info._Z6initRxPfS_S_ii --------------------------
	.section	.nv.info._Z6initRxPfS_S_ii,"",@"SHT_CUDA_INFO"
	.sectionflags	@""
	.align	4


	//----- nvinfo : EIATTR_CUDA_API_VERSION
	.align		4
        /*0000*/ 	.byte	0x04, 0x37
        /*0002*/ 	.short	(.L_148 - .L_147)
.L_147:
        /*0004*/ 	.word	0x00000082


	//----- nvinfo : EIATTR_KPARAM_INFO
	.align		4
.L_148:
        /*0008*/ 	.byte	0x04, 0x17
        /*000a*/ 	.short	(.L_150 - .L_149)
.L_149:
        /*000c*/ 	.word	0x00000000
        /*0010*/ 	.short	0x0004
        /*0012*/ 	.short	0x001c
        /*0014*/ 	.byte	0x00, 0xf0, 0x11, 0x00


	//----- nvinfo : EIATTR_KPARAM_INFO
	.align		4
.L_150:
        /*0018*/ 	.byte	0x04, 0x17
        /*001a*/ 	.short	(.L_152 - .L_151)
.L_151:
        /*001c*/ 	.word	0x00000000
        /*0020*/ 	.short	0x0003
        /*0022*/ 	.short	0x0018
        /*0024*/ 	.byte	0x00, 0xf0, 0x11, 0x00


	//----- nvinfo : EIATTR_KPARAM_INFO
	.align		4
.L_152:
        /*0028*/ 	.byte	0x04, 0x17
        /*002a*/ 	.short	(.L_154 - .L_153)
.L_153:
        /*002c*/ 	.word	0x00000000
        /*0030*/ 	.short	0x0002
        /*0032*/ 	.short	0x0010
        /*0034*/ 	.byte	0x00, 0xf5, 0x21, 0x00


	//----- nvinfo : EIATTR_KPARAM_INFO
	.align		4
.L_154:
        /*0038*/ 	.byte	0x04, 0x17
        /*003a*/ 	.short	(.L_156 - .L_155)
.L_155:
        /*003c*/ 	.word	0x00000000
        /*0040*/ 	.short	0x0001
        /*0042*/ 	.short	0x0008
        /*0044*/ 	.byte	0x00, 0xf5, 0x21, 0x00


	//----- nvinfo : EIATTR_KPARAM_INFO
	.align		4
.L_156:
        /*0048*/ 	.byte	0x04, 0x17
        /*004a*/ 	.short	(.L_158 - .L_157)
.L_157:
        /*004c*/ 	.word	0x00000000
        /*0050*/ 	.short	0x0000
        /*0052*/ 	.short	0x0000
        /*0054*/ 	.byte	0x00, 0xf5, 0x21, 0x00


	//----- nvinfo : EIATTR_SPARSE_MMA_MASK
	.align		4
.L_158:
        /*0058*/ 	.byte	0x03, 0x50
        /*005a*/ 	.short	0x0000


	//----- nvinfo : EIATTR_MAXREG_COUNT
	.align		4
        /*005c*/ 	.byte	0x03, 0x1b
        /*005e*/ 	.short	0x00ff


	//----- nvinfo : EIATTR_MERCURY_ISA_VERSION
	.align		4
        /*0060*/ 	.byte	0x03, 0x5f
        /*0062*/ 	.short	0x0101


	//----- nvinfo : EIATTR_VRC_CTA_INIT_COUNT
	.align		4
        /*0064*/ 	.byte	0x02, 0x4a
	.zero		1
	.zero		1


	//----- nvinfo : EIATTR_EXIT_INSTR_OFFSETS
	.align		4
        /*0068*/ 	.byte	0x04, 0x1c
        /*006a*/ 	.short	(.L_160 - .L_159)


	//   ....[0]....
.L_159:
        /*006c*/ 	.word	0x00000090


	//   ....[1]....
        /*0070*/ 	.word	0x00002590


	//   ....[2]....
        /*0074*/ 	.word	0x00002ea0


	//   ....[3]....
        /*0078*/ 	.word	0x00003370


	//   ....[4]....
        /*007c*/ 	.word	0x00003530


	//----- nvinfo : EIATTR_CRS_STACK_SIZE
	.align		4
.L_160:
        /*0080*/ 	.byte	0x04, 0x1e
        /*0082*/ 	.short	(.L_162 - .L_161)
.L_161:
        /*0084*/ 	.word	0x00000000


	//----- nvinfo : EIATTR_CBANK_PARAM_SIZE
	.align		4
.L_162:
        /*0088*/ 	.byte	0x03, 0x19
        /*008a*/ 	.short	0x0020


	//----- nvinfo : EIATTR_PARAM_CBANK
	.align		4
        /*008c*/ 	.byte	0x04, 0x0a
        /*008e*/ 	.short	(.L_164 - .L_163)
	.align		4
.L_163:
        /*0090*/ 	.word	index@(.nv.constant0._Z6initRxPfS_S_ii)
        /*0094*/ 	.short	0x0380
        /*0096*/ 	.short	0x0020


	//----- nvinfo : EIATTR_SW_WAR
	.align		4
.L_164:
        /*0098*/ 	.byte	0x04, 0x36
        /*009a*/ 	.short	(.L_166 - .L_165)
.L_165:
        /*009c*/ 	.word	0x00000008
.L_166:


//--------------------- .nv.info._Z5initXPfS_S_fii --------------------------
	.section	.nv.info._Z5initXPfS_S_fii,"",@"SHT_CUDA_INFO"
	.sectionflags	@""
	.align	4


	//----- nvinfo : EIATTR_CUDA_API_VERSION
	.align		4
        /*0000*/ 	.byte	0x04, 0x37
        /*0002*/ 	.short	(.L_168 - .L_167)
.L_167:
        /*0004*/ 	.word	0x00000082


	//----- nvinfo : EIATTR_KPARAM_INFO
	.align		4
.L_168:
        /*0008*/ 	.byte	0x04, 0x17
        /*000a*/ 	.short	(.L_170 - .L_169)
.L_169:
        /*000c*/ 	.word	0x00000000
        /*0010*/ 	.short	0x0005
        /*0012*/ 	.short	0x0020
        /*0014*/ 	.byte	0x00, 0xf0, 0x11, 0x00


	//----- nvinfo : EIATTR_KPARAM_INFO
	.align		4
.L_170:
        /*0018*/ 	.byte	0x04, 0x17
        /*001a*/ 	.short	(.L_172 - .L_171)
.L_171:
        /*001c*/ 	.word	0x00000000
        /*0020*/ 	.short	0x0004
        /*0022*/ 	.short	0x001c
        /*0024*/ 	.byte	0x00, 0xf0, 0x11, 0x00


	//----- nvinfo : EIATTR_KPARAM_INFO
	.align		4
.L_172:
        /*0028*/ 	.byte	0x04, 0x17
        /*002a*/ 	.short	(.L_174 - .L_173)
.L_173:
        /*002c*/ 	.word	0x00000000
        /*0030*/ 	.short	0x0003
        /*0032*/ 	.short	0x0018
        /*0034*/ 	.byte	0x00, 0xf0, 0x11, 0x00


	//----- nvinfo : EIATTR_KPARAM_INFO
	.align		4
.L_174:
        /*0038*/ 	.byte	0x04, 0x17
        /*003a*/ 	.short	(.L_176 - .L_175)
.L_175:
        /*003c*/ 	.word	0x00000000
        /*0040*/ 	.short	0x0002
        /*0042*/ 	.short	0x0010
        /*0044*/ 	.byte	0x00, 0xf5, 0x21, 0x00


	//----- nvinfo : EIATTR_KPARAM_INFO
	.align		4
.L_176:
        /*0048*/ 	.byte	0x04, 0x17
        /*004a*/ 	.short	(.L_178 - .L_177)
.L_177:
        /*004c*/ 	.word	0x00000000
        /*0050*/ 	.short	0x0001
        /*0052*/ 	.short	0x0008
        /*0054*/ 	.byte	0x00, 0xf5, 0x21, 0x00


	//----- nvinfo : EIATTR_KPARAM_INFO
	.align		4
.L_178:
        /*0058*/ 	.byte	0x04, 0x17
        /*005a*/ 	.short	(.L_180 - .L_179)
.L_179:
        /*005c*/ 	.word	0x00000000
        /*0060*/ 	.short	0x0000
        /*0062*/ 	.short	0x0000
        /*0064*/ 	.byte	0x00, 0xf5, 0x21, 0x00


	//----- nvinfo : EIATTR_SPARSE_MMA_MASK
	.align		4
.L_180:
        /*0068*/ 	.byte	0x03, 0x50
        /*006a*/ 	.short	0x0000


	//----- nvinfo : EIATTR_MAXREG_COUNT
	.align		4
        /*006c*/ 	.byte	0x03, 0x1b
        /*006e*/ 	.short	0x00ff


	//----- nvinfo : EIATTR_MERCURY_ISA_VERSION
	.align		4
        /*0070*/ 	.byte	0x03, 0x5f
        /*0072*/ 	.short	0x0101


	//----- nvinfo : EIATTR_VRC_CTA_INIT_COUNT
	.align		4
        /*0074*/ 	.byte	0x02, 0x4a
	.zero		1
	.zero		1


	//----- nvinfo : EIATTR_EXIT_INSTR_OFFSETS
	.align		4
        /*0078*/ 	.byte	0x04, 0x1c
        /*007a*/ 	.short	(.L_182 - .L_181)


	//   ....[0]....
.L_181:
        /*007c*/ 	.word	0x00000090


	//   ....[1]....
        /*0080*/ 	.word	0x00000580


	//   ....[2]....
        /*0084*/ 	.word	0x000007c0


	//   ....[3]....
        /*0088*/ 	.word	0x00000940


	//   ....[4]....
        /*008c*/ 	.word	0x00000a10


	//----- nvinfo : EIATTR_CBANK_PARAM_SIZE
	.align		4
.L_182:
        /*0090*/ 	.byte	0x03, 0x19
        /*0092*/ 	.short	0x0024


	//----- nvinfo : EIATTR_PARAM_CBANK
	.align		4
        /*0094*/ 	.byte	0x04, 0x0a
        /*0096*/ 	.short	(.L_184 - .L_183)
	.align		4
.L_183:
        /*0098*/ 	.word	index@(.nv.constant0._Z5initXPfS_S_fii)
        /*009c*/ 	.short	0x0380
        /*009e*/ 	.short	0x0024


	//----- nvinfo : EIATTR_SW_WAR
	.align		4
.L_184:
        /*00a0*/ 	.byte	0x04, 0x36
        /*00a2*/ 	.short	(.L_186 - .L_185)
.L_185:
        /*00a4*/ 	.word	0x00000008
.L_186:


//--------------------- .nv.info._Z8initMeshPfS_ffi --------------------------
	.section	.nv.info._Z8initMeshPfS_ffi,"",@"SHT_CUDA_INFO"
	.sectionflags	@""
	.align	4


	//----- nvinfo : EIATTR_CUDA_API_VERSION
	.align		4
        /*0000*/ 	.byte	0x04, 0x37
        /*0002*/ 	.short	(.L_188 - .L_187)
.L_187:
        /*0004*/ 	.word	0x00000082


	//----- nvinfo : EIATTR_KPARAM_INFO
	.align		4
.L_188:
        /*0008*/ 	.byte	0x04, 0x17
        /*000a*/ 	.short	(.L_190 - .L_189)
.L_189:
        /*000c*/ 	.word	0x00000000
        /*0010*/ 	.short	0x0004
        /*0012*/ 	.short	0x0018
        /*0014*/ 	.byte	0x00, 0xf0, 0x11, 0x00


	//----- nvinfo : EIATTR_KPARAM_INFO
	.align		4
.L_190:
        /*0018*/ 	.byte	0x04, 0x17
        /*001a*/ 	.short	(.L_192 - .L_191)
.L_191:
        /*001c*/ 	.word	0x00000000
        /*0020*/ 	.short	0x0003
        /*0022*/ 	.short	0x0014
        /*0024*/ 	.byte	0x00, 0xf0, 0x11, 0x00


	//----- nvinfo : EIATTR_KPARAM_INFO
	.align		4
.L_192:
        /*0028*/ 	.byte	0x04, 0x17
        /*002a*/ 	.short	(.L_194 - .L_193)
.L_193:
        /*002c*/ 	.word	0x00000000
        /*0030*/ 	.short	0x0002
        /*0032*/ 	.short	0x0010
        /*0034*/ 	.byte	0x00, 0xf0, 0x11, 0x00


	//----- nvinfo : EIATTR_KPARAM_INFO
	.align		4
.L_194:
        /*0038*/ 	.byte	0x04, 0x17
        /*003a*/ 	.short	(.L_196 - .L_195)
.L_195:
        /*003c*/ 	.word	0x00000000
        /*0040*/ 	.short	0x0001
        /*0042*/ 	.short	0x0008
        /*0044*/ 	.byte	0x00, 0xf5, 0x21, 0x00


	//----- nvinfo : EIATTR_KPARAM_INFO
	.align		4
.L_196:
        /*0048*/ 	.byte	0x04, 0x17
        /*004a*/ 	.short	(.L_198 - .L_197)
.L_197:
        /*004c*/ 	.word	0x00000000
        /*0050*/ 	.short	0x0000
        /*0052*/ 	.short	0x0000
        /*0054*/ 	.byte	0x00, 0xf5, 0x21, 0x00


	//----- nvinfo : EIATTR_SPARSE_MMA_MASK
	.align		4
.L_198:
        /*0058*/ 	.byte	0x03, 0x50
        /*005a*/ 	.short	0x0000


	//----- nvinfo : EIATTR_MAXREG_COUNT
	.align		4
        /*005c*/ 	.byte	0x03, 0x1b
        /*005e*/ 	.short	0x00ff


	//----- nvinfo : EIATTR_MERCURY_ISA_VERSION
	.align		4
        /*0060*/ 	.byte	0x03, 0x5f
        /*0062*/ 	.short	0x0101


	//----- nvinfo : EIATTR_VRC_CTA_INIT_COUNT
	.align		4
        /*0064*/ 	.byte	0x02, 0x4a
	.zero		1
	.zero		1


	//----- nvinfo : EIATTR_EXIT_INSTR_OFFSETS
	.align		4
        /*0068*/ 	.byte	0x04, 0x1c
        /*006a*/ 	.short	(.L_200 - .L_199)


	//   ....[0]....
.L_199:
        /*006c*/ 	.word	0x00000070


	//   ....[1]....
        /*0070*/ 	.word	0x000000f0


	//----- nvinfo : EIATTR_CBANK_PARAM_SIZE
	.align		4
.L_200:
        /*0074*/ 	.byte	0x03, 0x19
        /*0076*/ 	.short	0x001c


	//----- nvinfo : EIATTR_PARAM_CBANK
	.align		4
        /*0078*/ 	.byte	0x04, 0x0a
        /*007a*/ 	.short	(.L_202 - .L_201)
	.align		4
.L_201:
        /*007c*/ 	.word	index@(.nv.constant0._Z8initMeshPfS_ffi)
        /*0080*/ 	.short	0x0380
        /*0082*/ 	.short	0x001c


	//----- nvinfo : EIATTR_SW_WAR
	.align		4
.L_202:
        /*0084*/ 	.byte	0x04, 0x36
        /*0086*/ 	.short	(.L_204 - .L_203)
.L_203:
        /*0088*/ 	.word	0x00000008
.L_204:


//--------------------- .nv.info._Z5initUPfS_ii   --------------------------
	.section	.nv.info._Z5initUPfS_ii,"",@"SHT_CUDA_INFO"
	.sectionflags	@""
	.align	4


	//----- nvinfo : EIATTR_CUDA_API_VERSION
	.align		4
        /*0000*/ 	.byte	0x04, 0x37
        /*0002*/ 	.short	(.L_206 - .L_205)
.L_205:
        /*0004*/ 	.word	0x00000082


	//----- nvinfo : EIATTR_KPARAM_INFO
	.align		4
.L_206:
        /*0008*/ 	.byte	0x04, 0x17
        /*000a*/ 	.short	(.L_208 - .L_207)
.L_207:
        /*000c*/ 	.word	0x00000000
        /*0010*/ 	.short	0x0003
        /*0012*/ 	.short	0x0014
        /*0014*/ 	.byte	0x00, 0xf0, 0x11, 0x00


	//----- nvinfo : EIATTR_KPARAM_INFO
	.align		4
.L_208:
        /*0018*/ 	.byte	0x04, 0x17
        /*001a*/ 	.short	(.L_210 - .L_209)
.L_209:
        /*001c*/ 	.word	0x00000000
        /*0020*/ 	.short	0x0002
        /*0022*/ 	.short	0x0010
        /*0024*/ 	.byte	0x00, 0xf0, 0x11, 0x00


	//----- nvinfo : EIATTR_KPARAM_INFO
	.align		4
.L_210:
        /*0028*/ 	.byte	0x04, 0x17
        /*002a*/ 	.short	(.L_212 - .L_211)
.L_211:
        /*002c*/ 	.word	0x00000000
        /*0030*/ 	.short	0x0001
        /*0032*/ 	.short	0x0008
        /*0034*/ 	.byte	0x00, 0xf5, 0x21, 0x00


	//----- nvinfo : EIATTR_KPARAM_INFO
	.align		4
.L_212:
        /*0038*/ 	.byte	0x04, 0x17
        /*003a*/ 	.short	(.L_214 - .L_213)
.L_213:
        /*003c*/ 	.word	0x00000000
        /*0040*/ 	.short	0x0000
        /*0042*/ 	.short	0x0000
        /*0044*/ 	.byte	0x00, 0xf5, 0x21, 0x00


	//----- nvinfo : EIATTR_SPARSE_MMA_MASK
	.align		4
.L_214:
        /*0048*/ 	.byte	0x03, 0x50
        /*004a*/ 	.short	0x0000


	//----- nvinfo : EIATTR_MAXREG_COUNT
	.align		4
        /*004c*/ 	.byte	0x03, 0x1b
        /*004e*/ 	.short	0x00ff


	//----- nvinfo : EIATTR_MERCURY_ISA_VERSION
	.align		4
        /*0050*/ 	.byte	0x03, 0x5f
        /*0052*/ 	.short	0x0101


	//----- nvinfo : EIATTR_VRC_CTA_INIT_COUNT
	.align		4
        /*0054*/ 	.byte	0x02, 0x4a
	.zero		1
	.zero		1


	//----- nvinfo : EIATTR_EXIT_INSTR_OFFSETS
	.align		4
        /*0058*/ 	.byte	0x04, 0x1c
        /*005a*/ 	.short	(.L_216 - .L_215)


	//   ....[0]....
.L_215:
        /*005c*/ 	.word	0x00000080


	//   ....[1]....
        /*0060*/ 	.word	0x000008b0


	//----- nvinfo : EIATTR_CRS_STACK_SIZE
	.align		4
.L_216:
        /*0064*/ 	.byte	0x04, 0x1e
        /*0066*/ 	.short	(.L_218 - .L_217)
.L_217:
        /*0068*/ 	.word	0x00000000


	//----- nvinfo : EIATTR_CBANK_PARAM_SIZE
	.align		4
.L_218:
        /*006c*/ 	.byte	0x03, 0x19
        /*006e*/ 	.short	0x0018


	//----- nvinfo : EIATTR_PARAM_CBANK
	.align		4
        /*0070*/ 	.byte	0x04, 0x0a
        /*0072*/ 	.short	(.L_220 - .L_219)
	.align		4
.L_219:
        /*0074*/ 	.word	index@(.nv.constant0._Z5initUPfS_ii)
        /*0078*/ 	.short	0x0380
        /*007a*/ 	.short	0x0018


	//----- nvinfo : EIATTR_SW_WAR
	.align		4
.L_220:
        /*007c*/ 	.byte	0x04, 0x36
        /*007e*/ 	.short	(.L_222 - .L_221)
.L_221:
        /*0080*/ 	.word	0x00000008
.L_222:


//--------------------- .nv.callgraph             --------------------------
	.section	.nv.callgraph,"",@"SHT_CUDA_CALLGRAPH"
	.align	4
	.sectionentsize	8
	.align		4
        /*0000*/ 	.word	0x00000000
	.align		4
        /*0004*/ 	.word	0xffffffff
	.align		4
        /*0008*/ 	.word	0x00000000
	.align		4
        /*000c*/ 	.word	0xfffffffe
	.align		4
        /*0010*/ 	.word	0x00000000
	.align		4
        /*0014*/ 	.word	0xfffffffd
	.align		4
        /*0018*/ 	.word	0x00000000
	.align		4
        /*001c*/ 	.word	0xfffffffc


//--------------------- .nv.constant4             --------------------------
	.section	.nv.constant4,"a",@progbits
	.align	8
	.align		8
.nv.constant4:
        /*0000*/ 	.dword	__cudart_i2opi_f


//--------------------- .text._Z3rk4PfS_S_S_S_ii  --------------------------
	.section	.text._Z3rk4PfS_S_S_S_ii,"ax",@progbits
	.align	128
        .global         _Z3rk4PfS_S_S_S_ii
        .type           _Z3rk4PfS_S_S_S_ii,@function
        .size           _Z3rk4PfS_S_S_S_ii,(.L_x_174 - _Z3rk4PfS_S_S_S_ii)
        .other          _Z3rk4PfS_S_S_S_ii,@"STO_CUDA_ENTRY STV_DEFAULT"
_Z3rk4PfS_S_S_S_ii:
.text._Z3rk4PfS_S_S_S_ii:
[----:B------:R-:W-:Y:S01]  /*0000*/  LDC R1, c[0x0][0x37c] ;  /* 0x0000df00ff017b82 */ /* 0x000fe20000000800 */
[----:B------:R-:W0:Y:S01]  /*0010*/  S2R R2, SR_CTAID.X ;  /* 0x0000000000027919 */ /* 0x000e220000002500 */
[----:B------:R-:W1:Y:S01]  /*0020*/  LDCU.64 UR4, c[0x0][0x3a8] ;  /* 0x00007500ff0477ac */ /* 0x000e620008000a00 */
[----:B------:R-:W0:Y:S01]  /*0030*/  S2R R3, SR_TID.X ;  /* 0x0000000000037919 */ /* 0x000e220000002100 */
[----:B------:R-:W0:Y:S01]  /*0040*/  LDCU UR6, c[0x0][0x360] ;  /* 0x00006c00ff0677ac */ /* 0x000e220008000800 */
[----:B-1----:R-:W-:Y:S01]  /*0050*/  UIMAD UR4, UR5, UR4, URZ ;  /* 0x00000004050472a4 */ /* 0x002fe2000f8e02ff */
[----:B0-----:R-:W-:-:S05]  /*0060*/  IMAD R2, R2, UR6, R3 ;  /* 0x0000000602027c24 */ /* 0x001fca000f8e0203 */
[----:B------:R-:W-:-:S13]  /*0070*/  ISETP.GE.AND P0, PT, R2, UR4, PT ;  /* 0x0000000402007c0c */ /* 0x000fda000bf06270 */
[----:B------:R-:W-:Y:S05]  /*0080*/  @P0 EXIT ;  /* 0x000000000000094d */ /* 0x000fea0003800000 */
[----:B------:R-:W0:Y:S01]  /*0090*/  LDC.64 R6, c[0x0][0x388] ;  /* 0x0000e200ff067b82 */ /* 0x000e220000000a00 */
[----:B------:R-:W1:Y:S01]  /*00a0*/  LDCU.64 UR4, c[0x0][0x358] ;  /* 0x00006b00ff0477ac */ /* 0x000e620008000a00 */
[----:B0-----:R-:W-:-:S05]  /*00b0*/  IMAD.WIDE R6, R2, 0x4, R6 ;  /* 0x0000000402067825 */ /* 0x001fca00078e0206 */
[----:B-1----:R-:W2:Y:S01]  /*00c0*/  LDG.E R0, desc[UR4][R6.64] ;  /* 0x0000000406007981 */ /* 0x002ea2000c1e1900 */
[----:B------:R-:W-:Y:S01]  /*00d0*/  IMAD.MOV.U32 R4, RZ, RZ, 0x3e2aaaab ;  /* 0x3e2aaaabff047424 */ /* 0x000fe200078e00ff */
[----:B------:R-:W-:Y:S01]  /*00e0*/  BSSY.RECONVERGENT B0, `(.L_x_0) ;  /* 0x000000d000007945 */ /* 0x000fe20003800200 */
[----:B------:R-:W-:-:S04]  /*00f0*/  IMAD.MOV.U32 R3, RZ, RZ, 0x40c00000 ;  /* 0x40c00000ff037424 */ /* 0x000fc800078e00ff */
[----:B------:R-:W-:-:S04]  /*0100*/  FFMA R3, R4, -R3, 1 ;  /* 0x3f80000004037423 */ /* 0x000fc80000000803 */
[----:B------:R-:W-:Y:S01]  /*0110*/  FFMA R3, R3, R4, 0.16666667163372039795 ;  /* 0x3e2aaaab03037423 */ /* 0x000fe20000000004 */
[----:B--2---:R-:W0:Y:S03]  /*0120*/  FCHK P0, R0, 6 ;  /* 0x40c0000000007902 */ /* 0x004e260000000000 */
[----:B------:R-:W-:-:S04]  /*0130*/  FFMA R4, R0, R3, RZ ;  /* 0x0000000300047223 */ /* 0x000fc800000000ff */
[----:B------:R-:W-:-:S04]  /*0140*/  FFMA R5, R4, -6, R0 ;  /* 0xc0c0000004057823 */ /* 0x000fc80000000000 */
[----:B------:R-:W-:Y:S01]  /*0150*/  FFMA R4, R3, R5, R4 ;  /* 0x0000000503047223 */ /* 0x000fe20000000004 */
[----:B0-----:R-:W-:Y:S06]  /*0160*/  @!P0 BRA `(.L_x_1) ;  /* 0x0000000000108947 */ /* 0x001fec0003800000 */
[----:B------:R-:W-:Y:S01]  /*0170*/  HFMA2 R3, -RZ, RZ, 2.375, 0 ;  /* 0x40c00000ff037431 */ /* 0x000fe200000001ff */
[----:B------:R-:W-:-:S07]  /*0180*/  MOV R6, 0x1a0 ;  /* 0x000001a000067802 */ /* 0x000fce0000000f00 */
[----:B------:R-:W-:Y:S05]  /*0190*/  CALL.REL.NOINC `($__internal_0_$__cuda_sm3x_div_rn_noftz_f32_slowpath) ;  /* 0x0000000400047944 */ /* 0x000fea0003c00000 */
[----:B------:R-:W-:-:S07]  /*01a0*/  IMAD.MOV.U32 R4, RZ, RZ, R5 ;  /* 0x000000ffff047224 */ /* 0x000fce00078e0005 */
.L_x_1:
[----:B------:R-:W-:Y:S05]  /*01b0*/  BSYNC.RECONVERGENT B0 ;  /* 0x0000000000007941 */ /* 0x000fea0003800200 */
.L_x_0:
[----:B------:R-:W0:Y:S02]  /*01c0*/  LDC.64 R6, c[0x0][0x390] ;  /* 0x0000e400ff067b82 */ /* 0x000e240000000a00 */
[----:B0-----:R-:W-:-:S05]  /*01d0*/  IMAD.WIDE R6, R2, 0x4, R6 ;  /* 0x0000000402067825 */ /* 0x001fca00078e0206 */
[----:B------:R-:W2:Y:S01]  /*01e0*/  LDG.E R0, desc[UR4][R6.64] ;  /* 0x0000000406007981 */ /* 0x000ea2000c1e1900 */
[----:B------:R-:W-:Y:S01]  /*01f0*/  MOV R3, 0x40400000 ;  /* 0x4040000000037802 */ /* 0x000fe20000000f00 */
[----:B------:R-:W-:Y:S01]  /*0200*/  IMAD.MOV.U32 R8, RZ, RZ, 0x3eaaaaab ;  /* 0x3eaaaaabff087424 */ /* 0x000fe200078e00ff */
[----:B------:R-:W-:Y:S03]  /*0210*/  BSSY.RECONVERGENT B0, `(.L_x_2) ;  /* 0x000000c000007945 */ /* 0x000fe60003800200 */
[----:B------:R-:W-:-:S04]  /*0220*/  FFMA R3, R8, -R3, 1 ;  /* 0x3f80000008037423 */ /* 0x000fc80000000803 */
[----:B------:R-:W-:Y:S01]  /*0230*/  FFMA R3, R3, R8, 0.3333333432674407959 ;  /* 0x3eaaaaab03037423 */ /* 0x000fe20000000008 */
[----:B--2---:R-:W0:Y:S03]  /*0240*/  FCHK P0, R0, 3 ;  /* 0x4040000000007902 */ /* 0x004e260000000000 */
[----:B------:R-:W-:-:S04]  /*0250*/  FFMA R5, R0, R3, RZ ;  /* 0x0000000300057223 */ /* 0x000fc800000000ff */
[----:B------:R-:W-:-:S04]  /*0260*/  FFMA R8, R5, -3, R0 ;  /* 0xc040000005087823 */ /* 0x000fc80000000000 */
[----:B------:R-:W-:Y:S01]  /*0270*/  FFMA R3, R3, R8, R5 ;  /* 0x0000000803037223 */ /* 0x000fe20000000005 */
[----:B0-----:R-:W-:Y:S06]  /*0280*/  @!P0 BRA `(.L_x_3) ;  /* 0x0000000000108947 */ /* 0x001fec0003800000 */
[----:B------:R-:W-:Y:S01]  /*0290*/  IMAD.MOV.U32 R3, RZ, RZ, 0x40400000 ;  /* 0x40400000ff037424 */ /* 0x000fe200078e00ff */
[----:B------:R-:W-:-:S07]  /*02a0*/  MOV R6, 0x2c0 ;  /* 0x000002c000067802 */ /* 0x000fce0000000f00 */
[----:B------:R-:W-:Y:S05]  /*02b0*/  CALL.REL.NOINC `($__internal_0_$__cuda_sm3x_div_rn_noftz_f32_slowpath) ;  /* 0x0000000000bc7944 */ /* 0x000fea0003c00000 */
[----:B------:R-:W-:-:S07]  /*02c0*/  IMAD.MOV.U32 R3, RZ, RZ, R5 ;  /* 0x000000ffff037224 */ /* 0x000fce00078e0005 */
.L_x_3:
[----:B------:R-:W-:Y:S05]  /*02d0*/  BSYNC.RECONVERGENT B0 ;  /* 0x0000000000007941 */ /* 0x000fea0003800200 */
.L_x_2:
[----:B------:R-:W0:Y:S02]  /*02e0*/  LDC.64 R6, c[0x0][0x398] ;  /* 0x0000e600ff067b82 */ /* 0x000e240000000a00 */
[----:B0-----:R-:W-:-:S06]  /*02f0*/  IMAD.WIDE R6, R2, 0x4, R6 ;  /* 0x0000000402067825 */ /* 0x001fcc00078e0206 */
[----:B------:R-:W2:Y:S01]  /*0300*/  LDG.E R7, desc[UR4][R6.64] ;  /* 0x0000000406077981 */ /* 0x000ea2000c1e1900 */
[----:B------:R-:W-:Y:S02]  /*0310*/  HFMA2 R0, -RZ, RZ, 1.666015625, -0.052093505859375 ;  /* 0x3eaaaaabff007431 */ /* 0x000fe400000001ff */
[----:B------:R-:W-:Y:S01]  /*0320*/  IMAD.MOV.U32 R5, RZ, RZ, 0x40400000 ;  /* 0x40400000ff057424 */ /* 0x000fe200078e00ff */
[----:B------:R-:W-:Y:S01]  /*0330*/  BSSY.RECONVERGENT B0, `(.L_x_4) ;  /* 0x000000d000007945 */ /* 0x000fe20003800200 */
[----:B------:R-:W-:Y:S02]  /*0340*/  FADD R4, R3, R4 ;  /* 0x0000000403047221 */ /* 0x000fe40000000000 */
[----:B------:R-:W-:-:S04]  /*0350*/  FFMA R5, R0, -R5, 1 ;  /* 0x3f80000000057423 */ /* 0x000fc80000000805 */
[----:B------:R-:W-:Y:S01]  /*0360*/  FFMA R0, R5, R0, 0.3333333432674407959 ;  /* 0x3eaaaaab05007423 */ /* 0x000fe20000000000 */
[----:B--2---:R-:W0:Y:S03]  /*0370*/  FCHK P0, R7, 3 ;  /* 0x4040000007007902 */ /* 0x004e260000000000 */
[----:B------:R-:W-:-:S04]  /*0380*/  FFMA R8, R0, R7, RZ ;  /* 0x0000000700087223 */ /* 0x000fc800000000ff */
[----:B------:R-:W-:-:S04]  /*0390*/  FFMA R5, R8, -3, R7 ;  /* 0xc040000008057823 */ /* 0x000fc80000000007 */
[----:B------:R-:W-:Y:S01]  /*03a0*/  FFMA R5, R0, R5, R8 ;  /* 0x0000000500057223 */ /* 0x000fe20000000008 */
[----:B0-----:R-:W-:Y:S06]  /*03b0*/  @!P0 BRA `(.L_x_5) ;  /* 0x0000000000108947 */ /* 0x001fec0003800000 */
[----:B------:R-:W-:Y:S01]  /*03c0*/  IMAD.MOV.U32 R0, RZ, RZ, R7 ;  /* 0x000000ffff007224 */ /* 0x000fe200078e0007 */
[----:B------:R-:W-:Y:S02]  /*03d0*/  MOV R3, 0x40400000 ;  /* 0x4040000000037802 */ /* 0x000fe40000000f00 */
[----:B------:R-:W-:-:S07]  /*03e0*/  MOV R6, 0x400 ;  /* 0x0000040000067802 */ /* 0x000fce0000000f00 */
[----:B------:R-:W-:Y:S05]  /*03f0*/  CALL.REL.NOINC `($__internal_0_$__cuda_sm3x_div_rn_noftz_f32_slowpath) ;  /* 0x00000000006c7944 */ /* 0x000fea0003c00000 */
.L_x_5:
[----:B------:R-:W-:Y:S05]  /*0400*/  BSYNC.RECONVERGENT B0 ;  /* 0x0000000000007941 */ /* 0x000fea0003800200 */
.L_x_4:
[----:B------:R-:W0:Y:S02]  /*0410*/  LDC.64 R6, c[0x0][0x3a0] ;  /* 0x0000e800ff067b82 */ /* 0x000e240000000a00 */
[----:B0-----:R-:W-:-:S06]  /*0420*/  IMAD.WIDE R6, R2, 0x4, R6 ;  /* 0x0000000402067825 */ /* 0x001fcc00078e0206 */
[----:B------:R-:W2:Y:S01]  /*0430*/  LDG.E R7, desc[UR4][R6.64] ;  /* 0x0000000406077981 */ /* 0x000ea2000c1e1900 */
[----:B------:R-:W-:Y:S01]  /*0440*/  IMAD.MOV.U32 R0, RZ, RZ, 0x3e2aaaab ;  /* 0x3e2aaaabff007424 */ /* 0x000fe200078e00ff */
[----:B------:R-:W-:Y:S01]  /*0450*/  BSSY.RECONVERGENT B0, `(.L_x_6) ;  /* 0x000000e000007945 */ /* 0x000fe20003800200 */
[----:B------:R-:W-:Y:S02]  /*0460*/  IMAD.MOV.U32 R3, RZ, RZ, 0x40c00000 ;  /* 0x40c00000ff037424 */ /* 0x000fe400078e00ff */
[----:B------:R-:W-:Y:S02]  /*0470*/  FADD R4, R4, R5 ;  /* 0x0000000504047221 */ /* 0x000fe40000000000 */
[----:B------:R-:W-:-:S04]  /*0480*/  FFMA R3, R0, -R3, 1 ;  /* 0x3f80000000037423 */ /* 0x000fc80000000803 */
[----:B------:R-:W-:Y:S01]  /*0490*/  FFMA R0, R3, R0, 0.16666667163372039795 ;  /* 0x3e2aaaab03007423 */ /* 0x000fe20000000000 */
[----:B--2---:R-:W0:Y:S03]  /*04a0*/  FCHK P0, R7, 6 ;  /* 0x40c0000007007902 */ /* 0x004e260000000000 */
[----:B------:R-:W-:-:S04]  /*04b0*/  FFMA R8, R0, R7, RZ ;  /* 0x0000000700087223 */ /* 0x000fc800000000ff */
[----:B------:R-:W-:-:S04]  /*04c0*/  FFMA R3, R8, -6, R7 ;  /* 0xc0c0000008037823 */ /* 0x000fc80000000007 */
[----:B------:R-:W-:Y:S01]  /*04d0*/  FFMA R5, R0, R3, R8 ;  /* 0x0000000300057223 */ /* 0x000fe20000000008 */
[----:B0-----:R-:W-:Y:S06]  /*04e0*/  @!P0 BRA `(.L_x_7) ;  /* 0x0000000000108947 */ /* 0x001fec0003800000 */
[----:B------:R-:W-:Y:S01]  /*04f0*/  MOV R0, R7 ;  /* 0x0000000700007202 */ /* 0x000fe20000000f00 */
[----:B------:R-:W-:Y:S01]  /*0500*/  IMAD.MOV.U32 R3, RZ, RZ, 0x40c00000 ;  /* 0x40c00000ff037424 */ /* 0x000fe200078e00ff */
[----:B------:R-:W-:-:S07]  /*0510*/  MOV R6, 0x530 ;  /* 0x0000053000067802 */ /* 0x000fce0000000f00 */
[----:B------:R-:W-:Y:S05]  /*0520*/  CALL.REL.NOINC `($__internal_0_$__cuda_sm3x_div_rn_noftz_f32_slowpath) ;  /* 0x0000000000207944 */ /* 0x000fea0003c00000 */
.L_x_7:
[----:B------:R-:W-:Y:S05]  /*0530*/  BSYNC.RECONVERGENT B0 ;  /* 0x0000000000007941 */ /* 0x000fea0003800200 */
.L_x_6:
[----:B------:R-:W0:Y:S02]  /*0540*/  LDC.64 R6, c[0x0][0x380] ;  /* 0x0000e000ff067b82 */ /* 0x000e240000000a00 */
[----:B0-----:R-:W-:-:S05]  /*0550*/  IMAD.WIDE R2, R2, 0x4, R6 ;  /* 0x0000000402027825 */ /* 0x001fca00078e0206 */
[----:B------:R-:W2:Y:S01]  /*0560*/  LDG.E R7, desc[UR4][R2.64] ;  /* 0x0000000402077981 */ /* 0x000ea2000c1e1900 */
[----:B------:R-:W-:-:S04]  /*0570*/  FADD R4, R4, R5 ;  /* 0x0000000504047221 */ /* 0x000fc80000000000 */
[----:B--2---:R-:W-:-:S05]  /*0580*/  FADD R7, R4, R7 ;  /* 0x0000000704077221 */ /* 0x004fca0000000000 */
[----:B------:R-:W-:Y:S01]  /*0590*/  STG.E desc[UR4][R2.64], R7 ;  /* 0x0000000702007986 */ /* 0x000fe2000c101904 */
[----:B------:R-:W-:Y:S05]  /*05a0*/  EXIT ;  /* 0x000000000000794d */ /* 0x000fea0003800000 */
        .weak           $__internal_0_$__cuda_sm3x_div_rn_noftz_f32_slowpath
        .type           $__internal_0_$__cuda_sm3x_div_rn_noftz_f32_slowpath,@function
        .size           $__internal_0_$__cuda_sm3x_div_rn_noftz_f32_slowpath,(.L_x_174 - $__internal_0_$__cuda_sm3x_div_rn_noftz_f32_slowpath)
$__internal_0_$__cuda_sm3x_div_rn_noftz_f32_slowpath:
[----:B------:R-:W-:Y:S01]  /*05b0*/  SHF.R.U32.HI R7, RZ, 0x17, R3 ;  /* 0x00000017ff077819 */ /* 0x000fe20000011603 */
[----:B------:R-:W-:Y:S01]  /*05c0*/  BSSY.RECONVERGENT B1, `(.L_x_8) ;  /* 0x0000062000017945 */ /* 0x000fe20003800200 */
[----:B------:R-:W-:Y:S02]  /*05d0*/  SHF.R.U32.HI R5, RZ, 0x17, R0 ;  /* 0x00000017ff057819 */ /* 0x000fe40000011600 */
[----:B------:R-:W-:Y:S02]  /*05e0*/  LOP3.LUT R12, R7, 0xff, RZ, 0xc0, !PT ;  /* 0x000000ff070c7812 */ /* 0x000fe400078ec0ff */
[----:B------:R-:W-:Y:S02]  /*05f0*/  LOP3.LUT R10, R5, 0xff, RZ, 0xc0, !PT ;  /* 0x000000ff050a7812 */ /* 0x000fe400078ec0ff */
[----:B------:R-:W-:-:S03]  /*0600*/  IADD3 R8, PT, PT, R12, -0x1, RZ ;  /* 0xffffffff0c087810 */ /* 0x000fc60007ffe0ff */
[----:B------:R-:W-:Y:S01]  /*0610*/  VIADD R7, R10, 0xffffffff ;  /* 0xffffffff0a077836 */ /* 0x000fe20000000000 */
[----:B------:R-:W-:-:S04]  /*0620*/  ISETP.GT.U32.AND P0, PT, R8, 0xfd, PT ;  /* 0x000000fd0800780c */ /* 0x000fc80003f04070 */
[----:B------:R-:W-:-:S13]  /*0630*/  ISETP.GT.U32.OR P0, PT, R7, 0xfd, P0 ;  /* 0x000000fd0700780c */ /* 0x000fda0000704470 */
[----:B------:R-:W-:Y:S01]  /*0640*/  @!P0 MOV R5, RZ ;  /* 0x000000ff00058202 */ /* 0x000fe20000000f00 */
[----:B------:R-:W-:Y:S06]  /*0650*/  @!P0 BRA `(.L_x_9) ;  /* 0x00000000005c8947 */ /* 0x000fec0003800000 */
[----:B------:R-:W-:Y:S02]  /*0660*/  FSETP.GTU.FTZ.AND P0, PT, |R0|, +INF , PT ;  /* 0x7f8000000000780b */ /* 0x000fe40003f1c200 */
[----:B------:R-:W-:-:S04]  /*0670*/  FSETP.GTU.FTZ.AND P1, PT, |R3|, +INF , PT ;  /* 0x7f8000000300780b */ /* 0x000fc80003f3c200 */
[----:B------:R-:W-:-:S13]  /*0680*/  PLOP3.LUT P0, PT, P0, P1, PT, 0xf8, 0x8f ;  /* 0x00000000008f781c */ /* 0x000fda0000703f70 */
[----:B------:R-:W-:Y:S05]  /*0690*/  @P0 BRA `(.L_x_10) ;  /* 0x00000004004c0947 */ /* 0x000fea0003800000 */
[----:B------:R-:W-:-:S13]  /*06a0*/  LOP3.LUT P0, RZ, R3, 0x7fffffff, R0, 0xc8, !PT ;  /* 0x7fffffff03ff7812 */ /* 0x000fda000780c800 */
[----:B------:R-:W-:Y:S05]  /*06b0*/  @!P0 BRA `(.L_x_11) ;  /* 0x00000004003c8947 */ /* 0x000fea0003800000 */
[C---:B------:R-:W-:Y:S02]  /*06c0*/  FSETP.NEU.FTZ.AND P2, PT, |R0|.reuse, +INF , PT ;  /* 0x7f8000000000780b */ /* 0x040fe40003f5d200 */
[----:B------:R-:W-:Y:S02]  /*06d0*/  FSETP.NEU.FTZ.AND P1, PT, |R3|, +INF , PT ;  /* 0x7f8000000300780b */ /* 0x000fe40003f3d200 */
[----:B------:R-:W-:-:S11]  /*06e0*/  FSETP.NEU.FTZ.AND P0, PT, |R0|, +INF , PT ;  /* 0x7f8000000000780b */ /* 0x000fd60003f1d200 */
[----:B------:R-:W-:Y:S05]  /*06f0*/  @!P1 BRA !P2, `(.L_x_11) ;  /* 0x00000004002c9947 */ /* 0x000fea0005000000 */
[----:B------:R-:W-:-:S04]  /*0700*/  LOP3.LUT P2, RZ, R0, 0x7fffffff, RZ, 0xc0, !PT ;  /* 0x7fffffff00ff7812 */ /* 0x000fc8000784c0ff */
[----:B------:R-:W-:-:S13]  /*0710*/  PLOP3.LUT P1, PT, P1, P2, PT, 0x2f, 0xf2 ;  /* 0x0000000000f2781c */ /* 0x000fda0000f24577 */
[----:B------:R-:W-:Y:S05]  /*0720*/  @P1 BRA `(.L_x_12) ;  /* 0x0000000400181947 */ /* 0x000fea0003800000 */
[----:B------:R-:W-:-:S04]  /*0730*/  LOP3.LUT P1, RZ, R3, 0x7fffffff, RZ, 0xc0, !PT ;  /* 0x7fffffff03ff7812 */ /* 0x000fc8000782c0ff */
[----:B------:R-:W-:-:S13]  /*0740*/  PLOP3.LUT P0, PT, P0, P1, PT, 0x2f, 0xf2 ;  /* 0x0000000000f2781c */ /* 0x000fda0000702577 */
[----:B------:R-:W-:Y:S05]  /*0750*/  @P0 BRA `(.L_x_13) ;  /* 0x0000000400000947 */ /* 0x000fea0003800000 */
[----:B------:R-:W-:Y:S02]  /*0760*/  ISETP.GE.AND P0, PT, R7, RZ, PT ;  /* 0x000000ff0700720c */ /* 0x000fe40003f06270 */
[----:B------:R-:W-:-:S11]  /*0770*/  ISETP.GE.AND P1, PT, R8, RZ, PT ;  /* 0x000000ff0800720c */ /* 0x000fd60003f26270 */
[----:B------:R-:W-:Y:S01]  /*0780*/  @P0 IMAD.MOV.U32 R5, RZ, RZ, RZ ;  /* 0x000000ffff050224 */ /* 0x000fe200078e00ff */
[----:B------:R-:W-:Y:S01]  /*0790*/  @!P0 MOV R5, 0xffffffc0 ;  /* 0xffffffc000058802 */ /* 0x000fe20000000f00 */
[----:B------:R-:W-:Y:S01]  /*07a0*/  @!P0 FFMA R0, R0, 1.84467440737095516160e+19, RZ ;  /* 0x5f80000000008823 */ /* 0x000fe200000000ff */
[----:B------:R-:W-:-:S03]  /*07b0*/  @!P1 FFMA R3, R3, 1.84467440737095516160e+19, RZ ;  /* 0x5f80000003039823 */ /* 0x000fc600000000ff */
[----:B------:R-:W-:-:S07]  /*07c0*/  @!P1 VIADD R5, R5, 0x40 ;  /* 0x0000004005059836 */ /* 0x000fce0000000000 */
.L_x_9:
[----:B------:R-:W-:Y:S01]  /*07d0*/  LEA R8, R12, 0xc0800000, 0x17 ;  /* 0xc08000000c087811 */ /* 0x000fe200078eb8ff */
[----:B------:R-:W-:Y:S03]  /*07e0*/  BSSY.RECONVERGENT B2, `(.L_x_14) ;  /* 0x0000036000027945 */ /* 0x000fe60003800200 */
[----:B------:R-:W-:Y:S01]  /*07f0*/  IADD3 R8, PT, PT, -R8, R3, RZ ;  /* 0x0000000308087210 */ /* 0x000fe20007ffe1ff */
[----:B------:R-:W-:-:S03]  /*0800*/  VIADD R3, R10, 0xffffff81 ;  /* 0xffffff810a037836 */ /* 0x000fc60000000000 */
[----:B------:R0:W1:Y:S01]  /*0810*/  MUFU.RCP R7, R8 ;  /* 0x0000000800077308 */ /* 0x0000620000001000 */
[----:B------:R-:W-:Y:S01]  /*0820*/  FADD.FTZ R9, -R8, -RZ ;  /* 0x800000ff08097221 */ /* 0x000fe20000010100 */
[C---:B------:R-:W-:Y:S01]  /*0830*/  IMAD R0, R3.reuse, -0x800000, R0 ;  /* 0xff80000003007824 */ /* 0x040fe200078e0200 */
[----:B0-----:R-:W-:-:S04]  /*0840*/  IADD3 R8, PT, PT, R3, 0x7f, -R12 ;  /* 0x0000007f03087810 */ /* 0x001fc80007ffe80c */
[----:B------:R-:W-:Y:S01]  /*0850*/  IADD3 R8, PT, PT, R8, R5, RZ ;  /* 0x0000000508087210 */ /* 0x000fe20007ffe0ff */
[----:B-1----:R-:W-:-:S04]  /*0860*/  FFMA R10, R7, R9, 1 ;  /* 0x3f800000070a7423 */ /* 0x002fc80000000009 */
[----:B------:R-:W-:-:S04]  /*0870*/  FFMA R14, R7, R10, R7 ;  /* 0x0000000a070e7223 */ /* 0x000fc80000000007 */
[----:B------:R-:W-:-:S04]  /*0880*/  FFMA R7, R0, R14, RZ ;  /* 0x0000000e00077223 */ /* 0x000fc800000000ff */
[----:B------:R-:W-:-:S04]  /*0890*/  FFMA R10, R9, R7, R0 ;  /* 0x00000007090a7223 */ /* 0x000fc80000000000 */
[----:B------:R-:W-:-:S04]  /*08a0*/  FFMA R7, R14, R10, R7 ;  /* 0x0000000a0e077223 */ /* 0x000fc80000000007 */
[----:B------:R-:W-:-:S04]  /*08b0*/  FFMA R10, R9, R7, R0 ;  /* 0x00000007090a7223 */ /* 0x000fc80000000000 */
[----:B------:R-:W-:-:S05]  /*08c0*/  FFMA R0, R14, R10, R7 ;  /* 0x0000000a0e007223 */ /* 0x000fca0000000007 */
[----:B------:R-:W-:-:S04]  /*08d0*/  SHF.R.U32.HI R3, RZ, 0x17, R0 ;  /* 0x00000017ff037819 */ /* 0x000fc80000011600 */
[----:B------:R-:W-:-:S05]  /*08e0*/  LOP3.LUT R3, R3, 0xff, RZ, 0xc0, !PT ;  /* 0x000000ff03037812 */ /* 0x000fca00078ec0ff */
[----:B------:R-:W-:-:S05]  /*08f0*/  IMAD.IADD R9, R3, 0x1, R8 ;  /* 0x0000000103097824 */ /* 0x000fca00078e0208 */
[----:B------:R-:W-:-:S04]  /*0900*/  IADD3 R3, PT, PT, R9, -0x1, RZ ;  /* 0xffffffff09037810 */ /* 0x000fc80007ffe0ff */
[----:B------:R-:W-:-:S13]  /*0910*/  ISETP.GE.U32.AND P0, PT, R3, 0xfe, PT ;  /* 0x000000fe0300780c */ /* 0x000fda0003f06070 */
[----:B------:R-:W-:Y:S05]  /*0920*/  @!P0 BRA `(.L_x_15) ;  /* 0x0000000000808947 */ /* 0x000fea0003800000 */
[----:B------:R-:W-:-:S13]  /*0930*/  ISETP.GT.AND P0, PT, R9, 0xfe, PT ;  /* 0x000000fe0900780c */ /* 0x000fda0003f04270 */
[----:B------:R-:W-:Y:S05]  /*0940*/  @P0 BRA `(.L_x_16) ;  /* 0x00000000006c0947 */ /* 0x000fea0003800000 */
[----:B------:R-:W-:-:S13]  /*0950*/  ISETP.GE.AND P0, PT, R9, 0x1, PT ;  /* 0x000000010900780c */ /* 0x000fda0003f06270 */
[----:B------:R-:W-:Y:S05]  /*0960*/  @P0 BRA `(.L_x_17) ;  /* 0x0000000000740947 */ /* 0x000fea0003800000 */
[----:B------:R-:W-:Y:S02]  /*0970*/  ISETP.GE.AND P0, PT, R9, -0x18, PT ;  /* 0xffffffe80900780c */ /* 0x000fe40003f06270 */
[----:B------:R-:W-:-:S11]  /*0980*/  LOP3.LUT R0, R0, 0x80000000, RZ, 0xc0, !PT ;  /* 0x8000000000007812 */ /* 0x000fd600078ec0ff */
[----:B------:R-:W-:Y:S05]  /*0990*/  @!P0 BRA `(.L_x_17) ;  /* 0x0000000000688947 */ /* 0x000fea0003800000 */
[CCC-:B------:R-:W-:Y:S01]  /*09a0*/  FFMA.RZ R3, R14.reuse, R10.reuse, R7.reuse ;  /* 0x0000000a0e037223 */ /* 0x1c0fe2000000c007 */
[CCC-:B------:R-:W-:Y:S01]  /*09b0*/  FFMA.RM R8, R14.reuse, R10.reuse, R7.reuse ;  /* 0x0000000a0e087223 */ /* 0x1c0fe20000004007 */
[C---:B------:R-:W-:Y:S02]  /*09c0*/  ISETP.NE.AND P2, PT, R9.reuse, RZ, PT ;  /* 0x000000ff0900720c */ /* 0x040fe40003f45270 */
[----:B------:R-:W-:Y:S02]  /*09d0*/  ISETP.NE.AND P1, PT, R9, RZ, PT ;  /* 0x000000ff0900720c */ /* 0x000fe40003f25270 */
[----:B------:R-:W-:Y:S01]  /*09e0*/  LOP3.LUT R5, R3, 0x7fffff, RZ, 0xc0, !PT ;  /* 0x007fffff03057812 */ /* 0x000fe200078ec0ff */
[----:B------:R-:W-:Y:S01]  /*09f0*/  FFMA.RP R3, R14, R10, R7 ;  /* 0x0000000a0e037223 */ /* 0x000fe20000008007 */
[C---:B------:R-:W-:Y:S01]  /*0a00*/  VIADD R10, R9.reuse, 0x20 ;  /* 0x00000020090a7836 */ /* 0x040fe20000000000 */
[----:B------:R-:W-:Y:S02]  /*0a10*/  IADD3 R7, PT, PT, -R9, RZ, RZ ;  /* 0x000000ff09077210 */ /* 0x000fe40007ffe1ff */
[----:B------:R-:W-:-:S02]  /*0a20*/  LOP3.LUT R5, R5, 0x800000, RZ, 0xfc, !PT ;  /* 0x0080000005057812 */ /* 0x000fc400078efcff */
[----:B------:R-:W-:Y:S02]  /*0a30*/  FSETP.NEU.FTZ.AND P0, PT, R3, R8, PT ;  /* 0x000000080300720b */ /* 0x000fe40003f1d000 */
[----:B------:R-:W-:Y:S02]  /*0a40*/  SHF.L.U32 R10, R5, R10, RZ ;  /* 0x0000000a050a7219 */ /* 0x000fe400000006ff */
[----:B------:R-:W-:Y:S02]  /*0a50*/  SEL R8, R7, RZ, P2 ;  /* 0x000000ff07087207 */ /* 0x000fe40001000000 */
[----:B------:R-:W-:Y:S02]  /*0a60*/  ISETP.NE.AND P1, PT, R10, RZ, P1 ;  /* 0x000000ff0a00720c */ /* 0x000fe40000f25270 */
[----:B------:R-:W-:Y:S02]  /*0a70*/  SHF.R.U32.HI R8, RZ, R8, R5 ;  /* 0x00000008ff087219 */ /* 0x000fe40000011605 */
[----:B------:R-:W-:-:S02]  /*0a80*/  PLOP3.LUT P0, PT, P0, P1, PT, 0xf8, 0x8f ;  /* 0x00000000008f781c */ /* 0x000fc40000703f70 */
[----:B------:R-:W-:Y:S02]  /*0a90*/  SHF.R.U32.HI R10, RZ, 0x1, R8 ;  /* 0x00000001ff0a7819 */ /* 0x000fe40000011608 */
[----:B------:R-:W-:-:S04]  /*0aa0*/  SEL R3, RZ, 0x1, !P0 ;  /* 0x00000001ff037807 */ /* 0x000fc80004000000 */
[----:B------:R-:W-:-:S04]  /*0ab0*/  LOP3.LUT R3, R3, 0x1, R10, 0xf8, !PT ;  /* 0x0000000103037812 */ /* 0x000fc800078ef80a */
[----:B------:R-:W-:-:S05]  /*0ac0*/  LOP3.LUT R3, R3, R8, RZ, 0xc0, !PT ;  /* 0x0000000803037212 */ /* 0x000fca00078ec0ff */
[----:B------:R-:W-:-:S05]  /*0ad0*/  IMAD.IADD R3, R10, 0x1, R3 ;  /* 0x000000010a037824 */ /* 0x000fca00078e0203 */
[----:B------:R-:W-:Y:S01]  /*0ae0*/  LOP3.LUT R0, R3, R0, RZ, 0xfc, !PT ;  /* 0x0000000003007212 */ /* 0x000fe200078efcff */
[----:B------:R-:W-:Y:S06]  /*0af0*/  BRA `(.L_x_17) ;  /* 0x0000000000107947 */ /* 0x000fec0003800000 */
.L_x_16:
[----:B------:R-:W-:-:S04]  /*0b00*/  LOP3.LUT R0, R0, 0x80000000, RZ, 0xc0, !PT ;  /* 0x8000000000007812 */ /* 0x000fc800078ec0ff */
[----:B------:R-:W-:Y:S01]  /*0b10*/  LOP3.LUT R0, R0, 0x7f800000, RZ, 0xfc, !PT ;  /* 0x7f80000000007812 */ /* 0x000fe200078efcff */
[----:B------:R-:W-:Y:S06]  /*0b20*/  BRA `(.L_x_17) ;  /* 0x0000000000047947 */ /* 0x000fec0003800000 */
.L_x_15:
[----:B------:R-:W-:-:S07]  /*0b30*/  LEA R0, R8, R0, 0x17 ;  /* 0x0000000008007211 */ /* 0x000fce00078eb8ff */
.L_x_17:
[----:B------:R-:W-:Y:S05]  /*0b40*/  BSYNC.RECONVERGENT B2 ;  /* 0x0000000000027941 */ /* 0x000fea0003800200 */
.L_x_14:
[----:B------:R-:W-:Y:S05]  /*0b50*/  BRA `(.L_x_18) ;  /* 0x0000000000207947 */ /* 0x000fea0003800000 */
.L_x_13:
[----:B------:R-:W-:-:S04]  /*0b60*/  LOP3.LUT R0, R3, 0x80000000, R0, 0x48, !PT ;  /* 0x8000000003007812 */ /* 0x000fc800078e4800 */
[----:B------:R-:W-:Y:S01]  /*0b70*/  LOP3.LUT R0, R0, 0x7f800000, RZ, 0xfc, !PT ;  /* 0x7f80000000007812 */ /* 0x000fe200078efcff */
[----:B------:R-:W-:Y:S06]  /*0b80*/  BRA `(.L_x_18) ;  /* 0x0000000000147947 */ /* 0x000fec0003800000 */
.L_x_12:
[----:B------:R-:W-:Y:S01]  /*0b90*/  LOP3.LUT R0, R3, 0x80000000, R0, 0x48, !PT ;  /* 0x8000000003007812 */ /* 0x000fe200078e4800 */
[----:B------:R-:W-:Y:S06]  /*0ba0*/  BRA `(.L_x_18) ;  /* 0x00000000000c7947 */ /* 0x000fec0003800000 */
.L_x_11:
[----:B------:R-:W0:Y:S01]  /*0bb0*/  MUFU.RSQ R0, -QNAN ;  /* 0xffc0000000007908 */ /* 0x000e220000001400 */
[----:B------:R-:W-:Y:S05]  /*0bc0*/  BRA `(.L_x_18) ;  /* 0x0000000000047947 */ /* 0x000fea0003800000 */
.L_x_10:
[----:B------:R-:W-:-:S07]  /*0bd0*/  FADD.FTZ R0, R0, R3 ;  /* 0x0000000300007221 */ /* 0x000fce0000010000 */
.L_x_18:
[----:B------:R-:W-:Y:S05]  /*0be0*/  BSYNC.RECONVERGENT B1 ;  /* 0x0000000000017941 */ /* 0x000fea0003800200 */
.L_x_8:
[----:B------:R-:W-:Y:S02]  /*0bf0*/  HFMA2 R7, -RZ, RZ, 0, 0 ;  /* 0x00000000ff077431 */ /* 0x000fe400000001ff */
[----:B0-----:R-:W-:Y:S02]  /*0c00*/  IMAD.MOV.U32 R5, RZ, RZ, R0 ;  /* 0x000000ffff057224 */ /* 0x001fe400078e0000 */
[----:B------:R-:W-:Y:S05]  /*0c10*/  RET.REL.NODEC R6 `(_Z3rk4PfS_S_S_S_ii) ;  /* 0xfffffff006f87950 */ /* 0x000fea0003c3ffff */
.L_x_19:
[----:B------:R-:W-:-:S00]  /*0c20*/  BRA `(.L_x_19) ;  /* 0xfffffffc00fc7947 */ /* 0x000fc0000383ffff */
[----:B------:R-:W-:-:S00]  /*0c30*/  NOP ;  /* 0x0000000000007918 */ /* 0x000fc00000000000 */
        /* <DEDUP_REMOVED lines=12> */
.L_x_174:


//--------------------- .text._Z15rk4_tempstoragePfS_S_ffii --------------------------
	.section	.text._Z15rk4_tempstoragePfS_S_ffii,"ax",@progbits
	.align	128
        .global         _Z15rk4_tempstoragePfS_S_ffii
        .type           _Z15rk4_tempstoragePfS_S_ffii,@function
        .size           _Z15rk4_tempstoragePfS_S_ffii,(.L_x_177 - _Z15rk4_tempstoragePfS_S_ffii)
        .other          _Z15rk4_tempstoragePfS_S_ffii,@"STO_CUDA_ENTRY STV_DEFAULT"
_Z15rk4_tempstoragePfS_S_ffii:
.text._Z15rk4_tempstoragePfS_S_ffii:
        /* <DEDUP_REMOVED lines=11> */
[----:B------:R-:W2:Y:S06]  /*00b0*/  LDCU UR6, c[0x0][0x398] ;  /* 0x00007300ff0677ac */ /* 0x000eac0008000800 */
[----:B------:R-:W3:Y:S08]  /*00c0*/  LDC.64 R4, c[0x0][0x390] ;  /* 0x0000e400ff047b82 */ /* 0x000ef00000000a00 */
[----:B------:R-:W4:Y:S01]  /*00d0*/  LDC.64 R6, c[0x0][0x388] ;  /* 0x0000e200ff067b82 */ /* 0x000f220000000a00 */
[----:B0-----:R-:W-:-:S06]  /*00e0*/  IMAD.WIDE R2, R9, 0x4, R2 ;  /* 0x0000000409027825 */ /* 0x001fcc00078e0202 */
[----:B-1----:R-:W2:Y:S01]  /*00f0*/  LDG.E R2, desc[UR4][R2.64] ;  /* 0x0000000402027981 */ /* 0x002ea2000c1e1900 */
[----:B---3--:R-:W-:-:S06]  /*0100*/  IMAD.WIDE R4, R9, 0x4, R4 ;  /* 0x0000000409047825 */ /* 0x008fcc00078e0204 */
[----:B------:R-:W2:Y:S01]  /*0110*/  LDG.E R5, desc[UR4][R4.64] ;  /* 0x0000000404057981 */ /* 0x000ea2000c1e1900 */
[----:B----4-:R-:W-:-:S04]  /*0120*/  IMAD.WIDE R6, R9, 0x4, R6 ;  /* 0x0000000409067825 */ /* 0x010fc800078e0206 */
[----:B--2---:R-:W-:-:S05]  /*0130*/  FFMA R9, R5, UR6, R2 ;  /* 0x0000000605097c23 */ /* 0x004fca0008000002 */
[----:B------:R-:W-:Y:S01]  /*0140*/  STG.E desc[UR4][R6.64], R9 ;  /* 0x0000000906007986 */ /* 0x000fe2000c101904 */
[----:B------:R-:W-:Y:S05]  /*0150*/  EXIT ;  /* 0x000000000000794d */ /* 0x000fea0003800000 */
.L_x_20:
        /* <DEDUP_REMOVED lines=10> */
.L_x_177:


//--------------------- .text._Z3rhsPfS_S_S_S_ffii --------------------------
	.section	.text._Z3rhsPfS_S_S_S_ffii,"ax",@progbits
	.align	128
        .global         _Z3rhsPfS_S_S_S_ffii
        .type           _Z3rhsPfS_S_S_S_ffii,@function
        .size           _Z3rhsPfS_S_S_S_ffii,(.L_x_178 - _Z3rhsPfS_S_S_S_ffii)
        .other          _Z3rhsPfS_S_S_S_ffii,@"STO_CUDA_ENTRY STV_DEFAULT"
_Z3rhsPfS_S_S_S_ffii:
.text._Z3rhsPfS_S_S_S_ffii:
[----:B------:R-:W0:Y:S01]  /*0000*/  LDC R1, c[0x0][0x37c] ;  /* 0x0000df00ff017b82 */ /* 0x000e220000000800 */
[----:B------:R-:W1:Y:S01]  /*0010*/  S2R R7, SR_CTAID.X ;  /* 0x0000000000077919 */ /* 0x000e620000002500 */
[----:B------:R-:W1:Y:S01]  /*0020*/  LDCU UR4, c[0x0][0x360] ;  /* 0x00006c00ff0477ac */ /* 0x000e620008000800 */
[----:B0-----:R-:W-:Y:S01]  /*0030*/  IADD3 R1, PT, PT, R1, -0x18, RZ ;  /* 0xffffffe801017810 */ /* 0x001fe20007ffe0ff */
[----:B------:R-:W1:Y:S01]  /*0040*/  S2R R0, SR_TID.X ;  /* 0x0000000000007919 */ /* 0x000e620000002100 */
[----:B------:R-:W0:Y:S01]  /*0050*/  LDCU UR5, c[0x0][0x3b0] ;  /* 0x00007600ff0577ac */ /* 0x000e220008000800 */
[----:B-1----:R-:W-:-:S05]  /*0060*/  IMAD R7, R7, UR4, R0 ;  /* 0x0000000407077c24 */ /* 0x002fca000f8e0200 */
[----:B0-----:R-:W-:-:S13]  /*0070*/  ISETP.GE.AND P0, PT, R7, UR5, PT ;  /* 0x0000000507007c0c */ /* 0x001fda000bf06270 */
[----:B------:R-:W-:Y:S05]  /*0080*/  @P0 EXIT ;  /* 0x000000000000094d */ /* 0x000fea0003800000 */
[----:B------:R-:W0:Y:S01]  /*0090*/  LDC R0, c[0x0][0x3b4] ;  /* 0x0000ed00ff007b82 */ /* 0x000e220000000800 */
[----:B------:R-:W1:Y:S01]  /*00a0*/  LDCU.64 UR6, c[0x0][0x358] ;  /* 0x00006b00ff0677ac */ /* 0x000e620008000a00 */
[----:B0-----:R-:W-:-:S13]  /*00b0*/  ISETP.GE.AND P0, PT, R0, 0x1, PT ;  /* 0x000000010000780c */ /* 0x001fda0003f06270 */
[----:B-1----:R-:W-:Y:S05]  /*00c0*/  @!P0 BRA `(.L_x_21) ;  /* 0x0000001c00c88947 */ /* 0x002fea0003800000 */
[C---:B------:R-:W-:Y:S01]  /*00d0*/  ISETP.GE.U32.AND P0, PT, R0.reuse, 0x10, PT ;  /* 0x000000100000780c */ /* 0x040fe20003f06070 */
[----:B------:R-:W-:Y:S01]  /*00e0*/  HFMA2 R2, -RZ, RZ, 0, 0 ;  /* 0x00000000ff027431 */ /* 0x000fe200000001ff */
[----:B------:R-:W-:Y:S01]  /*00f0*/  LOP3.LUT R6, R0, 0xf, RZ, 0xc0, !PT ;  /* 0x0000000f00067812 */ /* 0x000fe200078ec0ff */
[----:B------:R-:W-:-:S03]  /*0100*/  IMAD R8, R7, R0, RZ ;  /* 0x0000000007087224 */ /* 0x000fc600078e02ff */
[----:B------:R-:W-:-:S07]  /*0110*/  ISETP.NE.AND P1, PT, R6, RZ, PT ;  /* 0x000000ff0600720c */ /* 0x000fce0003f25270 */
[----:B------:R-:W-:Y:S06]  /*0120*/  @!P0 BRA `(.L_x_22) ;  /* 0x0000000000e48947 */ /* 0x000fec0003800000 */
[----:B------:R-:W-:Y:S02]  /*0130*/  LOP3.LUT R2, R0, 0x7ffffff0, RZ, 0xc0, !PT ;  /* 0x7ffffff000027812 */ /* 0x000fe400078ec0ff */
[----:B------:R-:W-:-:S07]  /*0140*/  MOV R3, RZ ;  /* 0x000000ff00037202 */ /* 0x000fce0000000f00 */
.L_x_23:
[----:B0-----:R-:W0:Y:S01]  /*0150*/  LDC.64 R4, c[0x0][0x380] ;  /* 0x0000e000ff047b82 */ /* 0x001e220000000a00 */
[----:B------:R-:W-:-:S05]  /*0160*/  IADD3 R9, PT, PT, R8, R3, RZ ;  /* 0x0000000308097210 */ /* 0x000fca0007ffe0ff */
[----:B0-----:R-:W-:-:S05]  /*0170*/  IMAD.WIDE R4, R9, 0x4, R4 ;  /* 0x0000000409047825 */ /* 0x001fca00078e0204 */
[----:B------:R-:W2:Y:S04]  /*0180*/  LDG.E R9, desc[UR6][R4.64] ;  /* 0x0000000604097981 */ /* 0x000ea8000c1e1900 */
[----:B------:R-:W3:Y:S04]  /*0190*/  LDG.E R10, desc[UR6][R4.64+0x4] ;  /* 0x00000406040a7981 */ /* 0x000ee8000c1e1900 */
[----:B------:R-:W4:Y:S04]  /*01a0*/  LDG.E R11, desc[UR6][R4.64+0x8] ;  /* 0x00000806040b7981 */ /* 0x000f28000c1e1900 */
[----:B------:R-:W5:Y:S04]  /*01b0*/  LDG.E R12, desc[UR6][R4.64+0xc] ;  /* 0x00000c06040c7981 */ /* 0x000f68000c1e1900 */
        /* <DEDUP_REMOVED lines=11> */
[----:B------:R-:W5:Y:S01]  /*0270*/  LDG.E R24, desc[UR6][R4.64+0x3c] ;  /* 0x00003c0604187981 */ /* 0x000f62000c1e1900 */
[----:B------:R-:W-:-:S02]  /*0280*/  LEA R25, R3, R1, 0x2 ;  /* 0x0000000103197211 */ /* 0x000fc400078e10ff */
[----:B------:R-:W-:-:S03]  /*0290*/  IADD3 R3, PT, PT, R3, 0x10, RZ ;  /* 0x0000001003037810 */ /* 0x000fc60007ffe0ff */
[----:B------:R0:W-:Y:S01]  /*02a0*/  STL [R25], RZ ;  /* 0x000000ff19007387 */ /* 0x0001e20000100800 */
[----:B------:R-:W-:-:S03]  /*02b0*/  ISETP.NE.AND P0, PT, R3, R2, PT ;  /* 0x000000020300720c */ /* 0x000fc60003f05270 */
[----:B------:R0:W-:Y:S04]  /*02c0*/  STL [R25+0x4], RZ ;  /* 0x000004ff19007387 */ /* 0x0001e80000100800 */
[----:B------:R0:W-:Y:S04]  /*02d0*/  STL [R25+0x8], RZ ;  /* 0x000008ff19007387 */ /* 0x0001e80000100800 */
[----:B--2---:R0:W-:Y:S04]  /*02e0*/  STL [R25+0xc], R9 ;  /* 0x00000c0919007387 */ /* 0x0041e80000100800 */
[----:B---3--:R0:W-:Y:S04]  /*02f0*/  STL [R25+0x10], R10 ;  /* 0x0000100a19007387 */ /* 0x0081e80000100800 */
[----:B----4-:R0:W-:Y:S04]  /*0300*/  STL [R25+0x14], R11 ;  /* 0x0000140b19007387 */ /* 0x0101e80000100800 */
[----:B-----5:R0:W-:Y:S04]  /*0310*/  STL [R25+0x18], R12 ;  /* 0x0000180c19007387 */ /* 0x0201e80000100800 */
[----:B------:R0:W-:Y:S04]  /*0320*/  STL [R25+0x1c], R13 ;  /* 0x00001c0d19007387 */ /* 0x0001e80000100800 */
        /* <DEDUP_REMOVED lines=10> */
[----:B------:R0:W-:Y:S04]  /*03d0*/  STL [R25+0xc], RZ ;  /* 0x00000cff19007387 */ /* 0x0001e80000100800 */
        /* <DEDUP_REMOVED lines=12> */
[----:B------:R0:W-:Y:S01]  /*04a0*/  STL [R25+0x48], R24 ;  /* 0x0000481819007387 */ /* 0x0001e20000100800 */
[----:B------:R-:W-:Y:S05]  /*04b0*/  @P0 BRA `(.L_x_23) ;  /* 0xfffffffc00240947 */ /* 0x000fea000383ffff */
.L_x_22:
[----:B0-----:R-:W-:Y:S01]  /*04c0*/  IADD3 R9, PT, PT, R1, 0xc, RZ ;  /* 0x0000000c01097810 */ /* 0x001fe20007ffe0ff */
[----:B------:R-:W-:Y:S06]  /*04d0*/  @!P1 BRA `(.L_x_24) ;  /* 0x0000000400109947 */ /* 0x000fec0003800000 */
[----:B------:R-:W-:Y:S02]  /*04e0*/  ISETP.GE.U32.AND P0, PT, R6, 0x8, PT ;  /* 0x000000080600780c */ /* 0x000fe40003f06070 */
[----:B------:R-:W-:-:S04]  /*04f0*/  LOP3.LUT R18, R0, 0x7, RZ, 0xc0, !PT ;  /* 0x0000000700127812 */ /* 0x000fc800078ec0ff */
[----:B------:R-:W-:-:S07]  /*0500*/  ISETP.NE.AND P1, PT, R18, RZ, PT ;  /* 0x000000ff1200720c */ /* 0x000fce0003f25270 */
[----:B------:R-:W-:Y:S06]  /*0510*/  @!P0 BRA `(.L_x_25) ;  /* 0x0000000000748947 */ /* 0x000fec0003800000 */
[----:B------:R-:W0:Y:S01]  /*0520*/  LDC.64 R4, c[0x0][0x380] ;  /* 0x0000e000ff047b82 */ /* 0x000e220000000a00 */
        /* <DEDUP_REMOVED lines=9> */
[----:B------:R-:W5:Y:S01]  /*05c0*/  LDG.E R16, desc[UR6][R4.64+0x1c] ;  /* 0x00001c0604107981 */ /* 0x000f62000c1e1900 */
[----:B------:R-:W-:-:S02]  /*05d0*/  LEA R17, R2, R1, 0x2 ;  /* 0x0000000102117211 */ /* 0x000fc400078e10ff */
[----:B------:R-:W-:-:S03]  /*05e0*/  IADD3 R2, PT, PT, R2, 0x8, RZ ;  /* 0x0000000802027810 */ /* 0x000fc60007ffe0ff */
[----:B------:R0:W-:Y:S04]  /*05f0*/  STL [R17], RZ ;  /* 0x000000ff11007387 */ /* 0x0001e80000100800 */
        /* <DEDUP_REMOVED lines=14> */
[----:B------:R0:W-:Y:S02]  /*06e0*/  STL [R17+0x28], R16 ;  /* 0x0000281011007387 */ /* 0x0001e40000100800 */
.L_x_25:
[----:B------:R-:W-:Y:S05]  /*06f0*/  @!P1 BRA `(.L_x_24) ;  /* 0x0000000000889947 */ /* 0x000fea0003800000 */
[----:B------:R-:W-:Y:S02]  /*0700*/  ISETP.GE.U32.AND P0, PT, R18, 0x4, PT ;  /* 0x000000041200780c */ /* 0x000fe40003f06070 */
[----:B0-----:R-:W-:-:S04]  /*0710*/  LOP3.LUT R12, R0, 0x3, RZ, 0xc0, !PT ;  /* 0x00000003000c7812 */ /* 0x001fc800078ec0ff */
        /* <DEDUP_REMOVED lines=17> */
[----:B------:R0:W-:Y:S04]  /*0830*/  STL [R10+0xc], RZ ;  /* 0x00000cff0a007387 */ /* 0x0001e80000100800 */
[----:B-----5:R0:W-:Y:S02]  /*0840*/  STL [R10+0x18], R15 ;  /* 0x0000180f0a007387 */ /* 0x0201e40000100800 */
.L_x_26:
[----:B------:R-:W-:Y:S05]  /*0850*/  @!P1 BRA `(.L_x_24) ;  /* 0x0000000000309947 */ /* 0x000fea0003800000 */
[----:B0-----:R-:W0:Y:S01]  /*0860*/  LDC.64 R10, c[0x0][0x380] ;  /* 0x0000e000ff0a7b82 */ /* 0x001e220000000a00 */
[----:B------:R-:W-:-:S05]  /*0870*/  UMOV UR4, URZ ;  /* 0x000000ff00047c82 */ /* 0x000fca0008000000 */
.L_x_27:
[----:B------:R-:W-:-:S05]  /*0880*/  IADD3 R5, PT, PT, R8, R2, RZ ;  /* 0x0000000208057210 */ /* 0x000fca0007ffe0ff */
[----:B01----:R-:W-:-:S06]  /*0890*/  IMAD.WIDE R4, R5, 0x4, R10 ;  /* 0x0000000405047825 */ /* 0x003fcc00078e020a */
[----:B------:R-:W2:Y:S01]  /*08a0*/  LDG.E R4, desc[UR6][R4.64] ;  /* 0x0000000604047981 */ /* 0x000ea2000c1e1900 */
[C---:B------:R-:W-:Y:S01]  /*08b0*/  LEA R3, R2.reuse, R1, 0x2 ;  /* 0x0000000102037211 */ /* 0x040fe200078e10ff */
[----:B------:R-:W-:Y:S01]  /*08c0*/  UIADD3 UR4, UPT, UPT, UR4, 0x1, URZ ;  /* 0x0000000104047890 */ /* 0x000fe2000fffe0ff */
[----:B------:R-:W-:-:S03]  /*08d0*/  IADD3 R2, PT, PT, R2, 0x1, RZ ;  /* 0x0000000102027810 */ /* 0x000fc60007ffe0ff */
[----:B------:R1:W-:Y:S02]  /*08e0*/  STL [R3], RZ ;  /* 0x000000ff03007387 */ /* 0x0003e40000100800 */
[----:B------:R-:W-:Y:S02]  /*08f0*/  ISETP.NE.AND P0, PT, R12, UR4, PT ;  /* 0x000000040c007c0c */ /* 0x000fe4000bf05270 */
[----:B--2---:R1:W-:Y:S11]  /*0900*/  STL [R3+0xc], R4 ;  /* 0x00000c0403007387 */ /* 0x0043f60000100800 */
[----:B------:R-:W-:Y:S05]  /*0910*/  @P0 BRA `(.L_x_27) ;  /* 0xfffffffc00d80947 */ /* 0x000fea000383ffff */
.L_x_24:
[----:B0-----:R-:W-:Y:S01]  /*0920*/  LOP3.LUT R10, R0, 0x7, RZ, 0xc0, !PT ;  /* 0x00000007000a7812 */ /* 0x001fe200078ec0ff */
[----:B------:R-:W-:Y:S01]  /*0930*/  HFMA2 R15, -RZ, RZ, 0, 0 ;  /* 0x00000000ff0f7431 */ /* 0x000fe200000001ff */
[----:B------:R-:W-:Y:S02]  /*0940*/  IADD3 R2, PT, PT, R6, -0x1, RZ ;  /* 0xffffffff06027810 */ /* 0x000fe40007ffe0ff */
[----:B-1----:R-:W-:Y:S02]  /*0950*/  IADD3 R3, PT, PT, R10, -0x1, RZ ;  /* 0xffffffff0a037810 */ /* 0x002fe40007ffe0ff */
[----:B------:R-:W-:Y:S02]  /*0960*/  LOP3.LUT R11, R0, 0x7ffffff0, RZ, 0xc0, !PT ;  /* 0x7ffffff0000b7812 */ /* 0x000fe400078ec0ff */
[----:B------:R-:W-:Y:S02]  /*0970*/  ISETP.GE.U32.AND P2, PT, R2, 0x7, PT ;  /* 0x000000070200780c */ /* 0x000fe40003f46070 */
[----:B------:R-:W-:-:S02]  /*0980*/  ISETP.GE.U32.AND P1, PT, R3, 0x3, PT ;  /* 0x000000030300780c */ /* 0x000fc40003f26070 */
[----:B------:R-:W-:Y:S02]  /*0990*/  LOP3.LUT R12, R0, 0x3, RZ, 0xc0, !PT ;  /* 0x00000003000c7812 */ /* 0x000fe400078ec0ff */
[----:B------:R-:W-:Y:S02]  /*09a0*/  IADD3 R13, PT, PT, R1, 0x2c, RZ ;  /* 0x0000002c010d7810 */ /* 0x000fe40007ffe0ff */
[----:B------:R-:W-:-:S07]  /*09b0*/  IADD3 R14, PT, PT, -R11, RZ, RZ ;  /* 0x000000ff0b0e7210 */ /* 0x000fce0007ffe1ff */
.L_x_33:
[C---:B------:R-:W-:Y:S01]  /*09c0*/  LEA R16, R15.reuse, R1, 0x2 ;  /* 0x000000010f107211 */ /* 0x040fe200078e10ff */
[----:B------:R-:W0:Y:S04]  /*09d0*/  LDC R0, c[0x0][0x3b4] ;  /* 0x0000ed00ff007b82 */ /* 0x000e280000000800 */
[----:B------:R1:W5:Y:S01]  /*09e0*/  LDL R17, [R16] ;  /* 0x0000000010117983 */ /* 0x0003620000100800 */
[----:B------:R-:W-:Y:S02]  /*09f0*/  MOV R18, RZ ;  /* 0x000000ff00127202 */ /* 0x000fe40000000f00 */
[----:B0-----:R-:W-:Y:S01]  /*0a00*/  ISETP.GE.U32.AND P0, PT, R0, 0x10, PT ;  /* 0x000000100000780c */ /* 0x001fe20003f06070 */
[----:B------:R-:W-:-:S12]  /*0a10*/  IMAD R19, R15, R0, RZ ;  /* 0x000000000f137224 */ /* 0x000fd800078e02ff */
[----:B-1----:R-:W-:Y:S05]  /*0a20*/  @!P0 BRA `(.L_x_28) ;  /* 0x0000000000fc8947 */ /* 0x002fea0003800000 */
[----:B------:R-:W0:Y:S01]  /*0a30*/  LDC.64 R2, c[0x0][0x398] ;  /* 0x0000e600ff027b82 */ /* 0x000e220000000a00 */
[----:B------:R-:W-:Y:S02]  /*0a40*/  MOV R4, R13 ;  /* 0x0000000d00047202 */ /* 0x000fe40000000f00 */
[----:B------:R-:W-:Y:S01]  /*0a50*/  MOV R5, R14 ;  /* 0x0000000e00057202 */ /* 0x000fe20000000f00 */
[----:B0-----:R-:W-:-:S03]  /*0a60*/  IMAD.WIDE.U32 R2, R19, 0x4, R2 ;  /* 0x0000000413027825 */ /* 0x001fc600078e0002 */
[----:B------:R-:W-:-:S04]  /*0a70*/  IADD3 R23, P0, PT, R2, 0x20, RZ ;  /* 0x0000002002177810 */ /* 0x000fc80007f1e0ff */
[----:B------:R-:W-:-:S09]  /*0a80*/  IADD3.X R22, PT, PT, RZ, R3, RZ, P0, !PT ;  /* 0x00000003ff167210 */ /* 0x000fd200007fe4ff */
.L_x_29:
[----:B------:R-:W-:Y:S01]  /*0a90*/  MOV R2, R23 ;  /* 0x0000001700027202 */ /* 0x000fe20000000f00 */
[----:B------:R-:W2:Y:S01]  /*0aa0*/  LDL R24, [R4+-0x1c] ;  /* 0xffffe40004187983 */ /* 0x000ea20000100800 */
[----:B------:R-:W-:-:S03]  /*0ab0*/  MOV R3, R22 ;  /* 0x0000001600037202 */ /* 0x000fc60000000f00 */
[----:B------:R-:W3:Y:S04]  /*0ac0*/  LDL R22, [R4+-0x20] ;  /* 0xffffe00004167983 */ /* 0x000ee80000100800 */
[----:B------:R-:W3:Y:S04]  /*0ad0*/  LDG.E R20, desc[UR6][R2.64+-0x20] ;  /* 0xffffe00602147981 */ /* 0x000ee8000c1e1900 */
[----:B------:R-:W2:Y:S04]  /*0ae0*/  LDG.E R23, desc[UR6][R2.64+-0x1c] ;  /* 0xffffe40602177981 */ /* 0x000ea8000c1e1900 */
[----:B------:R-:W4:Y:S04]  /*0af0*/  LDL R18, [R4+-0x18] ;  /* 0xffffe80004127983 */ /* 0x000f280000100800 */
[----:B------:R-:W4:Y:S01]  /*0b00*/  LDG.E R21, desc[UR6][R2.64+-0x18] ;  /* 0xffffe80602157981 */ /* 0x000f22000c1e1900 */
[----:B---3-5:R-:W-:-:S03]  /*0b10*/  FFMA R22, R20, R22, R17 ;  /* 0x0000001614167223 */ /* 0x028fc60000000011 */
[----:B------:R-:W3:Y:S04]  /*0b20*/  LDL R20, [R4+-0x14] ;  /* 0xffffec0004147983 */ /* 0x000ee80000100800 */
[----:B------:R-:W3:Y:S01]  /*0b30*/  LDG.E R17, desc[UR6][R2.64+-0x14] ;  /* 0xffffec0602117981 */ /* 0x000ee2000c1e1900 */
[----:B--2---:R-:W-:-:S03]  /*0b40*/  FFMA R24, R23, R24, R22 ;  /* 0x0000001817187223 */ /* 0x004fc60000000016 */
[----:B------:R-:W2:Y:S04]  /*0b50*/  LDL R22, [R4+-0x10] ;  /* 0xfffff00004167983 */ /* 0x000ea80000100800 */
[----:B------:R-:W2:Y:S01]  /*0b60*/  LDG.E R23, desc[UR6][R2.64+-0x10] ;  /* 0xfffff00602177981 */ /* 0x000ea2000c1e1900 */
[----:B----4-:R-:W-:-:S03]  /*0b70*/  FFMA R24, R21, R18, R24 ;  /* 0x0000001215187223 */ /* 0x010fc60000000018 */
[----:B------:R-:W4:Y:S04]  /*0b80*/  LDL R21, [R4+-0xc] ;  /* 0xfffff40004157983 */ /* 0x000f280000100800 */
[----:B------:R-:W4:Y:S01]  /*0b90*/  LDG.E R18, desc[UR6][R2.64+-0xc] ;  /* 0xfffff40602127981 */ /* 0x000f22000c1e1900 */
[----:B---3--:R-:W-:-:S03]  /*0ba0*/  FFMA R24, R17, R20, R24 ;  /* 0x0000001411187223 */ /* 0x008fc60000000018 */
[----:B------:R-:W3:Y:S04]  /*0bb0*/  LDL R17, [R4+-0x8] ;  /* 0xfffff80004117983 */ /* 0x000ee80000100800 */
[----:B------:R-:W3:Y:S01]  /*0bc0*/  LDG.E R20, desc[UR6][R2.64+-0x8] ;  /* 0xfffff80602147981 */ /* 0x000ee2000c1e1900 */
[----:B--2---:R-:W-:-:S03]  /*0bd0*/  FFMA R25, R23, R22, R24 ;  /* 0x0000001617197223 */ /* 0x004fc60000000018 */
[----:B------:R-:W2:Y:S04]  /*0be0*/  LDL R23, [R4+-0x4] ;  /* 0xfffffc0004177983 */ /* 0x000ea80000100800 */
[----:B------:R-:W2:Y:S01]  /*0bf0*/  LDG.E R22, desc[UR6][R2.64+-0x4] ;  /* 0xfffffc0602167981 */ /* 0x000ea2000c1e1900 */
[----:B----4-:R-:W-:-:S03]  /*0c00*/  FFMA R25, R18, R21, R25 ;  /* 0x0000001512197223 */ /* 0x010fc60000000019 */
[----:B------:R-:W4:Y:S04]  /*0c10*/  LDL R18, [R4] ;  /* 0x0000000004127983 */ /* 0x000f280000100800 */
[----:B------:R-:W4:Y:S01]  /*0c20*/  LDG.E R21, desc[UR6][R2.64] ;  /* 0x0000000602157981 */ /* 0x000f22000c1e1900 */
[----:B---3--:R-:W-:-:S03]  /*0c30*/  FFMA R25, R20, R17, R25 ;  /* 0x0000001114197223 */ /* 0x008fc60000000019 */
[----:B------:R-:W3:Y:S04]  /*0c40*/  LDL R20, [R4+0x4] ;  /* 0x0000040004147983 */ /* 0x000ee80000100800 */
[----:B------:R-:W3:Y:S01]  /*0c50*/  LDG.E R17, desc[UR6][R2.64+0x4] ;  /* 0x0000040602117981 */ /* 0x000ee2000c1e1900 */
[----:B--2---:R-:W-:-:S03]  /*0c60*/  FFMA R24, R22, R23, R25 ;  /* 0x0000001716187223 */ /* 0x004fc60000000019 */
[----:B------:R-:W2:Y:S04]  /*0c70*/  LDL R22, [R4+0x8] ;  /* 0x0000080004167983 */ /* 0x000ea80000100800 */
[----:B------:R-:W2:Y:S01]  /*0c80*/  LDG.E R23, desc[UR6][R2.64+0x8] ;  /* 0x0000080602177981 */ /* 0x000ea2000c1e1900 */
[----:B----4-:R-:W-:-:S03]  /*0c90*/  FFMA R24, R21, R18, R24 ;  /* 0x0000001215187223 */ /* 0x010fc60000000018 */
[----:B------:R-:W4:Y:S04]  /*0ca0*/  LDL R21, [R4+0xc] ;  /* 0x00000c0004157983 */ /* 0x000f280000100800 */
        /* <DEDUP_REMOVED lines=10> */
[----:B------:R-:W-:Y:S01]  /*0d50*/  IADD3 R5, PT, PT, R5, 0x10, RZ ;  /* 0x0000001005057810 */ /* 0x000fe20007ffe0ff */
[----:B---3--:R-:W-:Y:S02]  /*0d60*/  FFMA R17, R20, R17, R25 ;  /* 0x0000001114117223 */ /* 0x008fe40000000019 */
[----:B------:R0:W3:Y:S04]  /*0d70*/  LDL R20, [R4+0x1c] ;  /* 0x00001c0004147983 */ /* 0x0000e80000100800 */
[----:B------:R-:W3:Y:S01]  /*0d80*/  LDG.E R25, desc[UR6][R2.64+0x1c] ;  /* 0x00001c0602197981 */ /* 0x000ee2000c1e1900 */
[----:B------:R-:W-:Y:S01]  /*0d90*/  ISETP.NE.AND P0, PT, R5, RZ, PT ;  /* 0x000000ff0500720c */ /* 0x000fe20003f05270 */
[----:B--2---:R-:W-:Y:S01]  /*0da0*/  FFMA R22, R22, R23, R17 ;  /* 0x0000001716167223 */ /* 0x004fe20000000011 */
[----:B------:R-:W-:-:S02]  /*0db0*/  IADD3 R23, P3, PT, R2, 0x40, RZ ;  /* 0x0000004002177810 */ /* 0x000fc40007f7e0ff */
[----:B0-----:R-:W-:Y:S01]  /*0dc0*/  IADD3 R4, PT, PT, R4, 0x40, RZ ;  /* 0x0000004004047810 */ /* 0x001fe20007ffe0ff */
[----:B----4-:R-:W-:Y:S01]  /*0dd0*/  FFMA R18, R21, R18, R22 ;  /* 0x0000001215127223 */ /* 0x010fe20000000016 */
[----:B------:R-:W-:-:S03]  /*0de0*/  IADD3.X R22, PT, PT, RZ, R3, RZ, P3, !PT ;  /* 0x00000003ff167210 */ /* 0x000fc60001ffe4ff */
[----:B---3--:R-:W-:-:S04]  /*0df0*/  FFMA R17, R25, R20, R18 ;  /* 0x0000001419117223 */ /* 0x008fc80000000012 */
[----:B------:R-:W-:Y:S05]  /*0e00*/  @P0 BRA `(.L_x_29) ;  /* 0xfffffffc00200947 */ /* 0x000fea000383ffff */
[----:B------:R-:W-:-:S07]  /*0e10*/  MOV R18, R11 ;  /* 0x0000000b00127202 */ /* 0x000fce0000000f00 */
.L_x_28:
[----:B------:R-:W-:-:S13]  /*0e20*/  ISETP.NE.AND P0, PT, R6, RZ, PT ;  /* 0x000000ff0600720c */ /* 0x000fda0003f05270 */
[----:B------:R-:W-:Y:S05]  /*0e30*/  @!P0 BRA `(.L_x_30) ;  /* 0x00000004004c8947 */ /* 0x000fea0003800000 */
[----:B------:R-:W-:Y:S01]  /*0e40*/  ISETP.NE.AND P3, PT, R10, RZ, PT ;  /* 0x000000ff0a00720c */ /* 0x000fe20003f65270 */
[----:B------:R-:W-:-:S12]  /*0e50*/  @!P2 BRA `(.L_x_31) ;  /* 0x000000000088a947 */ /* 0x000fd80003800000 */
[----:B------:R-:W0:Y:S01]  /*0e60*/  LDC.64 R2, c[0x0][0x398] ;  /* 0x0000e600ff027b82 */ /* 0x000e220000000a00 */
[----:B------:R-:W-:Y:S02]  /*0e70*/  IADD3 R5, PT, PT, R19, R18, RZ ;  /* 0x0000001213057210 */ /* 0x000fe40007ffe0ff */
[----:B------:R-:W-:-:S05]  /*0e80*/  LEA R20, R18, R9, 0x2 ;  /* 0x0000000912147211 */ /* 0x000fca00078e10ff */
[----:B------:R-:W2:Y:S01]  /*0e90*/  LDL R24, [R20] ;  /* 0x0000000014187983 */ /* 0x000ea20000100800 */
[----:B------:R-:W-:-:S03]  /*0ea0*/  IADD3 R21, P4, PT, R19, R18, RZ ;  /* 0x0000001213157210 */ /* 0x000fc60007f9e0ff */
[----:B------:R-:W3:Y:S01]  /*0eb0*/  LDL R25, [R20+0x4] ;  /* 0x0000040014197983 */ /* 0x000ee20000100800 */
[----:B0-----:R-:W-:-:S03]  /*0ec0*/  IMAD.WIDE.U32 R4, R5, 0x4, R2 ;  /* 0x0000000405047825 */ /* 0x001fc600078e0002 */
[----:B------:R-:W4:Y:S01]  /*0ed0*/  LDL R26, [R20+0x1c] ;  /* 0x00001c00141a7983 */ /* 0x000f220000100800 */
[----:B------:R-:W0:Y:S03]  /*0ee0*/  LDC.64 R2, c[0x0][0x398] ;  /* 0x0000e600ff027b82 */ /* 0x000e260000000a00 */
[----:B------:R-:W2:Y:S01]  /*0ef0*/  LDG.E R4, desc[UR6][R4.64] ;  /* 0x0000000604047981 */ /* 0x000ea2000c1e1900 */
[----:B------:R-:W-:-:S03]  /*0f00*/  IADD3.X R22, PT, PT, RZ, RZ, RZ, P4, !PT ;  /* 0x000000ffff167210 */ /* 0x000fc600027fe4ff */
[----:B------:R-:W4:Y:S01]  /*0f10*/  LDL R5, [R20+0xc] ;  /* 0x00000c0014057983 */ /* 0x000f220000100800 */
[----:B0-----:R-:W-:-:S04]  /*0f20*/  LEA R2, P4, R21, R2, 0x2 ;  /* 0x0000000215027211 */ /* 0x001fc800078810ff */
[----:B------:R-:W-:Y:S02]  /*0f30*/  LEA.HI.X R3, R21, R3, R22, 0x2, P4 ;  /* 0x0000000315037211 */ /* 0x000fe400020f1416 */
[----:B------:R-:W4:Y:S04]  /*0f40*/  LDL R21, [R20+0x8] ;  /* 0x0000080014157983 */ /* 0x000f280000100800 */
[----:B------:R-:W3:Y:S04]  /*0f50*/  LDG.E R23, desc[UR6][R2.64+0x4] ;  /* 0x0000040602177981 */ /* 0x000ee8000c1e1900 */
[----:B------:R-:W4:Y:S01]  /*0f60*/  LDG.E R22, desc[UR6][R2.64+0x8] ;  /* 0x0000080602167981 */ /* 0x000f22000c1e1900 */
[----:B--2--5:R-:W-:-:S03]  /*0f70*/  FFMA R24, R4, R24, R17 ;  /* 0x0000001804187223 */ /* 0x024fc60000000011 */
[----:B------:R-:W2:Y:S04]  /*0f80*/  LDG.E R4, desc[UR6][R2.64+0xc] ;  /* 0x00000c0602047981 */ /* 0x000ea8000c1e1900 */
[----:B------:R-:W2:Y:S01]  /*0f90*/  LDG.E R17, desc[UR6][R2.64+0x10] ;  /* 0x0000100602117981 */ /* 0x000ea2000c1e1900 */
[----:B---3--:R-:W-:-:S03]  /*0fa0*/  FFMA R23, R23, R25, R24 ;  /* 0x0000001917177223 */ /* 0x008fc60000000018 */
[----:B------:R-:W3:Y:S01]  /*0fb0*/  LDL R24, [R20+0x10] ;  /* 0x0000100014187983 */ /* 0x000ee20000100800 */
[----:B----4-:R-:W-:-:S03]  /*0fc0*/  FFMA R23, R22, R21, R23 ;  /* 0x0000001516177223 */ /* 0x010fc60000000017 */
[----:B------:R-:W4:Y:S04]  /*0fd0*/  LDL R22, [R20+0x14] ;  /* 0x0000140014167983 */ /* 0x000f280000100800 */
[----:B------:R-:W4:Y:S04]  /*0fe0*/  LDG.E R21, desc[UR6][R2.64+0x14] ;  /* 0x0000140602157981 */ /* 0x000f28000c1e1900 */
[----:B------:R-:W4:Y:S01]  /*0ff0*/  LDG.E R25, desc[UR6][R2.64+0x1c] ;  /* 0x00001c0602197981 */ /* 0x000f22000c1e1900 */
[----:B--2---:R-:W-:-:S03]  /*1000*/  FFMA R4, R4, R5, R23 ;  /* 0x0000000504047223 */ /* 0x004fc60000000017 */
[----:B------:R-:W2:Y:S04]  /*1010*/  LDL R23, [R20+0x18] ;  /* 0x0000180014177983 */ /* 0x000ea80000100800 */
[----:B------:R-:W2:Y:S01]  /*1020*/  LDG.E R5, desc[UR6][R2.64+0x18] ;  /* 0x0000180602057981 */ /* 0x000ea2000c1e1900 */
[----:B------:R-:W-:Y:S01]  /*1030*/  IADD3 R18, PT, PT, R18, 0x8, RZ ;  /* 0x0000000812127810 */ /* 0x000fe20007ffe0ff */
[----:B---3--:R-:W-:-:S04]  /*1040*/  FFMA R4, R17, R24, R4 ;  /* 0x0000001811047223 */ /* 0x008fc80000000004 */
[----:B----4-:R-:W-:-:S04]  /*1050*/  FFMA R4, R21, R22, R4 ;  /* 0x0000001615047223 */ /* 0x010fc80000000004 */
[----:B--2---:R-:W-:-:S04]  /*1060*/  FFMA R4, R5, R23, R4 ;  /* 0x0000001705047223 */ /* 0x004fc80000000004 */
[----:B------:R-:W-:-:S07]  /*1070*/  FFMA R17, R25, R26, R4 ;  /* 0x0000001a19117223 */ /* 0x000fce0000000004 */
.L_x_31:
[----:B------:R-:W-:Y:S05]  /*1080*/  @!P3 BRA `(.L_x_30) ;  /* 0x0000000000b8b947 */ /* 0x000fea0003800000 */
[----:B------:R-:W-:Y:S01]  /*1090*/  ISETP.NE.AND P3, PT, R12, RZ, PT ;  /* 0x000000ff0c00720c */ /* 0x000fe20003f65270 */
[----:B------:R-:W-:-:S12]  /*10a0*/  @!P1 BRA `(.L_x_32) ;  /* 0x0000000000589947 */ /* 0x000fd80003800000 */
[----:B------:R-:W0:Y:S01]  /*10b0*/  LDC.64 R4, c[0x0][0x398] ;  /* 0x0000e600ff047b82 */ /* 0x000e220000000a00 */
[CC--:B------:R-:W-:Y:S02]  /*10c0*/  IADD3 R21, PT, PT, R19.reuse, R18.reuse, RZ ;  /* 0x0000001213157210 */ /* 0x0c0fe40007ffe0ff */
[----:B------:R-:W-:Y:S02]  /*10d0*/  IADD3 R22, P4, PT, R19, R18, RZ ;  /* 0x0000001213167210 */ /* 0x000fe40007f9e0ff */
[----:B------:R-:W-:Y:S02]  /*10e0*/  LEA R20, R18, R9, 0x2 ;  /* 0x0000000912147211 */ /* 0x000fe400078e10ff */
[----:B------:R-:W-:Y:S01]  /*10f0*/  IADD3.X R23, PT, PT, RZ, RZ, RZ, P4, !PT ;  /* 0x000000ffff177210 */ /* 0x000fe200027fe4ff */
[----:B------:R-:W1:Y:S02]  /*1100*/  LDC.64 R2, c[0x0][0x398] ;  /* 0x0000e600ff027b82 */ /* 0x000e640000000a00 */
[----:B------:R-:W2:Y:S04]  /*1110*/  LDL R25, [R20+0x8] ;  /* 0x0000080014197983 */ /* 0x000ea80000100800 */
[----:B------:R-:W3:Y:S01]  /*1120*/  LDL R27, [R20+0xc] ;  /* 0x00000c00141b7983 */ /* 0x000ee20000100800 */
[----:B0-----:R-:W-:-:S03]  /*1130*/  IMAD.WIDE.U32 R4, R21, 0x4, R4 ;  /* 0x0000000415047825 */ /* 0x001fc600078e0004 */
[----:B------:R-:W4:Y:S04]  /*1140*/  LDL R21, [R20] ;  /* 0x0000000014157983 */ /* 0x000f280000100800 */
[----:B------:R-:W4:Y:S01]  /*1150*/  LDG.E R4, desc[UR6][R4.64] ;  /* 0x0000000604047981 */ /* 0x000f22000c1e1900 */
[----:B-1----:R-:W-:-:S04]  /*1160*/  LEA R2, P4, R22, R2, 0x2 ;  /* 0x0000000216027211 */ /* 0x002fc800078810ff */
[----:B------:R-:W-:Y:S02]  /*1170*/  LEA.HI.X R3, R22, R3, R23, 0x2, P4 ;  /* 0x0000000316037211 */ /* 0x000fe400020f1417 */
[----:B------:R-:W2:Y:S04]  /*1180*/  LDL R23, [R20+0x4] ;  /* 0x0000040014177983 */ /* 0x000ea80000100800 */
[----:B------:R-:W2:Y:S04]  /*1190*/  LDG.E R22, desc[UR6][R2.64+0x4] ;  /* 0x0000040602167981 */ /* 0x000ea8000c1e1900 */
[----:B------:R-:W3:Y:S04]  /*11a0*/  LDG.E R24, desc[UR6][R2.64+0x8] ;  /* 0x0000080602187981 */ /* 0x000ee8000c1e1900 */
[----:B------:R-:W3:Y:S01]  /*11b0*/  LDG.E R26, desc[UR6][R2.64+0xc] ;  /* 0x00000c06021a7981 */ /* 0x000ee2000c1e1900 */
[----:B------:R-:W-:Y:S01]  /*11c0*/  IADD3 R18, PT, PT, R18, 0x4, RZ ;  /* 0x0000000412127810 */ /* 0x000fe20007ffe0ff */
[----:B----45:R-:W-:-:S04]  /*11d0*/  FFMA R21, R4, R21, R17 ;  /* 0x0000001504157223 */ /* 0x030fc80000000011 */
[----:B--2---:R-:W-:-:S04]  /*11e0*/  FFMA R21, R22, R23, R21 ;  /* 0x0000001716157223 */ /* 0x004fc80000000015 */
[----:B---3--:R-:W-:-:S04]  /*11f0*/  FFMA R21, R24, R25, R21 ;  /* 0x0000001918157223 */ /* 0x008fc80000000015 */
[----:B------:R-:W-:-:S07]  /*1200*/  FFMA R17, R26, R27, R21 ;  /* 0x0000001b1a117223 */ /* 0x000fce0000000015 */
.L_x_32:
[----:B------:R-:W-:Y:S05]  /*1210*/  @!P3 BRA `(.L_x_30) ;  /* 0x000000000054b947 */ /* 0x000fea0003800000 */
[----:B------:R-:W0:Y:S01]  /*1220*/  LDC.64 R2, c[0x0][0x398] ;  /* 0x0000e600ff027b82 */ /* 0x000e220000000a00 */
[----:B------:R-:W-:Y:S02]  /*1230*/  IADD3 R5, PT, PT, R19, R18, RZ ;  /* 0x0000001213057210 */ /* 0x000fe40007ffe0ff */
[----:B------:R-:W-:-:S03]  /*1240*/  LEA R4, R18, R9, 0x2 ;  /* 0x0000000912047211 */ /* 0x000fc600078e10ff */
[----:B0-----:R-:W-:Y:S02]  /*1250*/  IMAD.WIDE.U32 R2, R5, 0x4, R2 ;  /* 0x0000000405027825 */ /* 0x001fe400078e0002 */
[----:B------:R-:W2:Y:S04]  /*1260*/  LDL R5, [R4] ;  /* 0x0000000004057983 */ /* 0x000ea80000100800 */
[----:B------:R-:W2:Y:S01]  /*1270*/  LDG.E R2, desc[UR6][R2.64] ;  /* 0x0000000602027981 */ /* 0x000ea2000c1e1900 */
[----:B------:R-:W-:Y:S01]  /*1280*/  ISETP.NE.AND P3, PT, R12, 0x1, PT ;  /* 0x000000010c00780c */ /* 0x000fe20003f65270 */
[----:B--2--5:R-:W-:-:S12]  /*1290*/  FFMA R17, R2, R5, R17 ;  /* 0x0000000502117223 */ /* 0x024fd80000000011 */
[----:B------:R-:W-:Y:S05]  /*12a0*/  @!P3 BRA `(.L_x_30) ;  /* 0x000000000030b947 */ /* 0x000fea0003800000 */
[----:B------:R-:W0:Y:S01]  /*12b0*/  LDC.64 R2, c[0x0][0x398] ;  /* 0x0000e600ff027b82 */ /* 0x000e220000000a00 */
[----:B------:R-:W-:Y:S01]  /*12c0*/  IADD3 R19, P4, PT, R19, R18, RZ ;  /* 0x0000001213137210 */ /* 0x000fe20007f9e0ff */
[----:B------:R-:W2:Y:S01]  /*12d0*/  LDL R5, [R4+0x4] ;  /* 0x0000040004057983 */ /* 0x000ea20000100800 */
[----:B------:R-:W-:Y:S02]  /*12e0*/  ISETP.NE.AND P3, PT, R12, 0x2, PT ;  /* 0x000000020c00780c */ /* 0x000fe40003f65270 */
[----:B------:R-:W-:Y:S02]  /*12f0*/  IADD3.X R18, PT, PT, RZ, RZ, RZ, P4, !PT ;  /* 0x000000ffff127210 */ /* 0x000fe400027fe4ff */
[----:B0-----:R-:W-:-:S04]  /*1300*/  LEA R2, P4, R19, R2, 0x2 ;  /* 0x0000000213027211 */ /* 0x001fc800078810ff */
[----:B------:R-:W-:-:S05]  /*1310*/  LEA.HI.X R3, R19, R3, R18, 0x2, P4 ;  /* 0x0000000313037211 */ /* 0x000fca00020f1412 */
[----:B------:R-:W3:Y:S04]  /*1320*/  @P3 LDL R19, [R4+0x8] ;  /* 0x0000080004133983 */ /* 0x000ee80000100800 */
[----:B------:R-:W2:Y:S04]  /*1330*/  LDG.E R18, desc[UR6][R2.64+0x4] ;  /* 0x0000040602127981 */ /* 0x000ea8000c1e1900 */
[----:B------:R-:W3:Y:S01]  /*1340*/  @P3 LDG.E R20, desc[UR6][R2.64+0x8] ;  /* 0x0000080602143981 */ /* 0x000ee2000c1e1900 */
[----:B--2---:R-:W-:-:S04]  /*1350*/  FFMA R17, R18, R5, R17 ;  /* 0x0000000512117223 */ /* 0x004fc80000000011 */
[----:B---3--:R-:W-:-:S07]  /*1360*/  @P3 FFMA R17, R20, R19, R17 ;  /* 0x0000001314113223 */ /* 0x008fce0000000011 */
.L_x_30:
[----:B-----5:R0:W-:Y:S01]  /*1370*/  STL [R16], R17 ;  /* 0x0000001110007387 */ /* 0x0201e20000100800 */
[----:B------:R-:W-:-:S04]  /*1380*/  IADD3 R15, PT, PT, R15, 0x1, RZ ;  /* 0x000000010f0f7810 */ /* 0x000fc80007ffe0ff */
[----:B------:R-:W-:-:S13]  /*1390*/  ISETP.NE.AND P3, PT, R15, R0, PT ;  /* 0x000000000f00720c */ /* 0x000fda0003f65270 */
[----:B0-----:R-:W-:Y:S05]  /*13a0*/  @P3 BRA `(.L_x_33) ;  /* 0xfffffff400843947 */ /* 0x001fea000383ffff */
[----:B------:R-:W-:Y:S01]  /*13b0*/  IADD3 R2, PT, PT, R0, -0x1, RZ ;  /* 0xffffffff00027810 */ /* 0x000fe20007ffe0ff */
[----:B------:R-:W-:-:S03]  /*13c0*/  HFMA2 R4, -RZ, RZ, 0, 0 ;  /* 0x00000000ff047431 */ /* 0x000fc600000001ff */
[----:B------:R-:W-:-:S13]  /*13d0*/  ISETP.GE.U32.AND P1, PT, R2, 0xf, PT ;  /* 0x0000000f0200780c */ /* 0x000fda0003f26070 */
[----:B------:R-:W-:Y:S05]  /*13e0*/  @!P1 BRA `(.L_x_34) ;  /* 0x00000004007c9947 */ /* 0x000fea0003800000 */
[----:B------:R-:W0:Y:S01]  /*13f0*/  LDCU.64 UR4, c[0x0][0x3a0] ;  /* 0x00007400ff0477ac */ /* 0x000e220008000a00 */
[----:B------:R-:W-:Y:S02]  /*1400*/  IADD3 R5, PT, PT, R1, 0x20, RZ ;  /* 0x0000002001057810 */ /* 0x000fe40007ffe0ff */
[----:B------:R-:W-:Y:S01]  /*1410*/  MOV R4, R8 ;  /* 0x0000000800047202 */ /* 0x000fe20000000f00 */
[----:B------:R-:W1:Y:S01]  /*1420*/  LDCU UR8, c[0x0][0x3a8] ;  /* 0x00007500ff0877ac */ /* 0x000e620008000800 */
[----:B0-----:R-:W-:-:S04]  /*1430*/  UIADD3 UR4, UP0, UPT, UR4, 0x20, URZ ;  /* 0x0000002004047890 */ /* 0x001fc8000ff1e0ff */
[----:B-1----:R-:W-:-:S12]  /*1440*/  UIADD3.X UR5, UPT, UPT, URZ, UR5, URZ, UP0, !UPT ;  /* 0x00000005ff057290 */ /* 0x002fd800087fe4ff */
.L_x_35:
[----:B------:R-:W-:Y:S01]  /*1450*/  MOV R2, UR4 ;  /* 0x0000000400027c02 */ /* 0x000fe20008000f00 */
[----:B------:R-:W2:Y:S01]  /*1460*/  LDL R17, [R5+-0x1c] ;  /* 0xffffe40005117983 */ /* 0x000ea20000100800 */
[----:B------:R-:W-:-:S03]  /*1470*/  MOV R3, UR5 ;  /* 0x0000000500037c02 */ /* 0x000fc60008000f00 */
[----:B------:R-:W3:Y:S01]  /*1480*/  LDL R22, [R5+-0x20] ;  /* 0xffffe00005167983 */ /* 0x000ee20000100800 */
[----:B------:R-:W-:-:S03]  /*1490*/  IMAD.WIDE R2, R4, 0x4, R2 ;  /* 0x0000000404027825 */ /* 0x000fc600078e0202 */
[----:B------:R-:W4:Y:S04]  /*14a0*/  LDL R24, [R5+-0x18] ;  /* 0xffffe80005187983 */ /* 0x000f280000100800 */
[----:B------:R-:W5:Y:S04]  /*14b0*/  LDG.E R25, desc[UR6][R2.64+-0x1c] ;  /* 0xffffe40602197981 */ /* 0x000f68000c1e1900 */
[----:B------:R-:W2:Y:S04]  /*14c0*/  LDG.E R19, desc[UR6][R2.64+-0x20] ;  /* 0xffffe00602137981 */ /* 0x000ea8000c1e1900 */
[----:B------:R-:W3:Y:S04]  /*14d0*/  LDG.E R18, desc[UR6][R2.64+-0x18] ;  /* 0xffffe80602127981 */ /* 0x000ee8000c1e1900 */
[----:B------:R-:W4:Y:S04]  /*14e0*/  LDG.E R16, desc[UR6][R2.64+-0x14] ;  /* 0xffffec0602107981 */ /* 0x000f28000c1e1900 */
[----:B------:R-:W4:Y:S04]  /*14f0*/  LDG.E R9, desc[UR6][R2.64+-0x10] ;  /* 0xfffff00602097981 */ /* 0x000f28000c1e1900 */
[----:B------:R-:W4:Y:S04]  /*1500*/  LDL R15, [R5+-0x14] ;  /* 0xffffec00050f7983 */ /* 0x000f280000100800 */
[----:B------:R-:W4:Y:S04]  /*1510*/  LDL R13, [R5+-0x10] ;  /* 0xfffff000050d7983 */ /* 0x000f280000100800 */
[----:B------:R-:W4:Y:S01]  /*1520*/  LDG.E R20, desc[UR6][R2.64+-0x8] ;  /* 0xfffff80602147981 */ /* 0x000f22000c1e1900 */
[----:B-----5:R-:W-:Y:S01]  /*1530*/  FMUL R26, R25, -UR8 ;  /* 0x80000008191a7c20 */ /* 0x020fe20008400000 */
[----:B--2---:R-:W-:-:S03]  /*1540*/  FMUL R21, R19, -UR8 ;  /* 0x8000000813157c20 */ /* 0x004fc60008400000 */
[----:B------:R-:W-:Y:S01]  /*1550*/  FMUL R25, R26, R17 ;  /* 0x000000111a197220 */ /* 0x000fe20000400000 */
[----:B------:R-:W2:Y:S01]  /*1560*/  LDG.E R19, desc[UR6][R2.64+-0xc] ;  /* 0xfffff40602137981 */ /* 0x000ea2000c1e1900 */
[----:B---3--:R-:W-:Y:S01]  /*1570*/  FMUL R17, R18, -UR8 ;  /* 0x8000000812117c20 */ /* 0x008fe20008400000 */
[----:B------:R-:W-:Y:S02]  /*1580*/  FMUL R23, R21, R22 ;  /* 0x0000001615177220 */ /* 0x000fe40000400000 */
[----:B------:R-:W3:Y:S01]  /*1590*/  LDG.E R18, desc[UR6][R2.64+0x4] ;  /* 0x0000040602127981 */ /* 0x000ee2000c1e1900 */
[----:B----4-:R-:W-:-:S03]  /*15a0*/  FMUL R24, R17, R24 ;  /* 0x0000001811187220 */ /* 0x010fc60000400000 */
[----:B------:R-:W4:Y:S01]  /*15b0*/  LDL R22, [R5+-0x8] ;  /* 0xfffff80005167983 */ /* 0x000f220000100800 */
[----:B------:R-:W-:Y:S01]  /*15c0*/  FMUL R16, R16, -UR8 ;  /* 0x8000000810107c20 */ /* 0x000fe20008400000 */
[----:B------:R-:W-:Y:S02]  /*15d0*/  FMUL R28, R9, -UR8 ;  /* 0x80000008091c7c20 */ /* 0x000fe40008400000 */
[----:B------:R-:W5:Y:S04]  /*15e0*/  LDG.E R17, desc[UR6][R2.64+-0x4] ;  /* 0xfffffc0602117981 */ /* 0x000f68000c1e1900 */
[----:B------:R-:W3:Y:S01]  /*15f0*/  LDG.E R9, desc[UR6][R2.64] ;  /* 0x0000000602097981 */ /* 0x000ee2000c1e1900 */
[----:B------:R-:W-:-:S03]  /*1600*/  FMUL R26, R16, R15 ;  /* 0x0000000f101a7220 */ /* 0x000fc60000400000 */
[----:B------:R-:W3:Y:S01]  /*1610*/  LDL R21, [R5+-0xc] ;  /* 0xfffff40005157983 */ /* 0x000ee20000100800 */
[----:B------:R-:W-:-:S03]  /*1620*/  FMUL R28, R28, R13 ;  /* 0x0000000d1c1c7220 */ /* 0x000fc60000400000 */
[----:B------:R-:W3:Y:S04]  /*1630*/  LDL R15, [R5+-0x4] ;  /* 0xfffffc00050f7983 */ /* 0x000ee80000100800 */
[----:B------:R-:W3:Y:S04]  /*1640*/  LDL R16, [R5] ;  /* 0x0000000005107983 */ /* 0x000ee80000100800 */
[----:B------:R-:W3:Y:S04]  /*1650*/  LDL R13, [R5+0x4] ;  /* 0x00000400050d7983 */ /* 0x000ee80000100800 */
[----:B------:R0:W-:Y:S04]  /*1660*/  STL [R5+-0x20], R23 ;  /* 0xffffe01705007387 */ /* 0x0001e80000100800 */
[----:B------:R-:W-:Y:S01]  /*1670*/  STL [R5+-0x14], R26 ;  /* 0xffffec1a05007387 */ /* 0x000fe20000100800 */
[----:B0-----:R-:W-:-:S03]  /*1680*/  FMUL R23, R20, -UR8 ;  /* 0x8000000814177c20 */ /* 0x001fc60008400000 */
[----:B------:R-:W-:Y:S04]  /*1690*/  STL [R5+-0x10], R28 ;  /* 0xfffff01c05007387 */ /* 0x000fe80000100800 */
[----:B------:R0:W-:Y:S04]  /*16a0*/  STL [R5+-0x1c], R25 ;  /* 0xffffe41905007387 */ /* 0x0001e80000100800 */
[----:B------:R1:W-:Y:S04]  /*16b0*/  STL [R5+-0x18], R24 ;  /* 0xffffe81805007387 */ /* 0x0003e80000100800 */
[----:B------:R-:W3:Y:S04]  /*16c0*/  LDG.E R20, desc[UR6][R2.64+0x18] ;  /* 0x0000180602147981 */ /* 0x000ee8000c1e1900 */
[----:B0-----:R-:W3:Y:S04]  /*16d0*/  LDG.E R25, desc[UR6][R2.64+0x8] ;  /* 0x0000080602197981 */ /* 0x001ee8000c1e1900 */
[----:B-1----:R-:W3:Y:S01]  /*16e0*/  LDG.E R24, desc[UR6][R2.64+0x1c] ;  /* 0x00001c0602187981 */ /* 0x002ee2000c1e1900 */
[----:B--2---:R-:W-:Y:S01]  /*16f0*/  FMUL R19, R19, -UR8 ;  /* 0x8000000813137c20 */ /* 0x004fe20008400000 */
[----:B----4-:R-:W-:-:S02]  /*1700*/  FMUL R29, R23, R22 ;  /* 0x00000016171d7220 */ /* 0x010fc40000400000 */
[----:B------:R-:W2:Y:S01]  /*1710*/  LDG.E R22, desc[UR6][R2.64+0xc] ;  /* 0x00000c0602167981 */ /* 0x000ea2000c1e1900 */
[----:B-----5:R-:W-:Y:S01]  /*1720*/  FMUL R26, R17, -UR8 ;  /* 0x80000008111a7c20 */ /* 0x020fe20008400000 */
[----:B---3--:R-:W-:Y:S02]  /*1730*/  FMUL R28, R18, -UR8 ;  /* 0x80000008121c7c20 */ /* 0x008fe40008400000 */
[----:B------:R-:W3:Y:S01]  /*1740*/  LDL R23, [R5+0x8] ;  /* 0x0000080005177983 */ /* 0x000ee20000100800 */
[----:B------:R-:W-:-:S03]  /*1750*/  FMUL R17, R9, -UR8 ;  /* 0x8000000809117c20 */ /* 0x000fc60008400000 */
[----:B------:R-:W4:Y:S01]  /*1760*/  LDL R9, [R5+0xc] ;  /* 0x00000c0005097983 */ /* 0x000f220000100800 */
[----:B------:R-:W-:-:S03]  /*1770*/  FMUL R27, R19, R21 ;  /* 0x00000015131b7220 */ /* 0x000fc60000400000 */
[----:B------:R-:W5:Y:S04]  /*1780*/  LDG.E R19, desc[UR6][R2.64+0x10] ;  /* 0x0000100602137981 */ /* 0x000f68000c1e1900 */
[----:B------:R0:W3:Y:S01]  /*1790*/  LDG.E R21, desc[UR6][R2.64+0x14] ;  /* 0x0000140602157981 */ /* 0x0000e2000c1e1900 */
[----:B------:R-:W-:Y:S01]  /*17a0*/  FMUL R18, R26, R15 ;  /* 0x0000000f1a127220 */ /* 0x000fe20000400000 */
[----:B------:R-:W-:Y:S02]  /*17b0*/  FMUL R16, R17, R16 ;  /* 0x0000001011107220 */ /* 0x000fe40000400000 */
[----:B------:R-:W3:Y:S01]  /*17c0*/  LDL R17, [R5+0x10] ;  /* 0x0000100005117983 */ /* 0x000ee20000100800 */
[----:B------:R-:W-:-:S03]  /*17d0*/  FMUL R28, R28, R13 ;  /* 0x0000000d1c1c7220 */ /* 0x000fc60000400000 */
[----:B------:R-:W3:Y:S04]  /*17e0*/  LDL R15, [R5+0x14] ;  /* 0x00001400050f7983 */ /* 0x000ee80000100800 */
[----:B------:R-:W3:Y:S04]  /*17f0*/  LDL R13, [R5+0x18] ;  /* 0x00001800050d7983 */ /* 0x000ee80000100800 */
[----:B------:R-:W3:Y:S01]  /*1800*/  LDL R2, [R5+0x1c] ;  /* 0x00001c0005027983 */ /* 0x000ee20000100800 */
[----:B------:R-:W-:-:S04]  /*1810*/  IADD3 R14, PT, PT, R14, 0x10, RZ ;  /* 0x000000100e0e7810 */ /* 0x000fc80007ffe0ff */
[----:B------:R-:W-:Y:S01]  /*1820*/  ISETP.NE.AND P1, PT, R14, RZ, PT ;  /* 0x000000ff0e00720c */ /* 0x000fe20003f25270 */
[----:B------:R1:W-:Y:S01]  /*1830*/  STL [R5+-0x4], R18 ;  /* 0xfffffc1205007387 */ /* 0x0003e20000100800 */
[----:B------:R-:W-:Y:S01]  /*1840*/  IADD3 R4, PT, PT, R4, 0x10, RZ ;  /* 0x0000001004047810 */ /* 0x000fe20007ffe0ff */
[----:B0-----:R-:W-:Y:S01]  /*1850*/  FMUL R3, R20, -UR8 ;  /* 0x8000000814037c20 */ /* 0x001fe20008400000 */
[----:B------:R-:W-:Y:S01]  /*1860*/  FMUL R26, R25, -UR8 ;  /* 0x80000008191a7c20 */ /* 0x000fe20008400000 */
[----:B------:R-:W-:Y:S04]  /*1870*/  STL [R5+-0xc], R27 ;  /* 0xfffff41b05007387 */ /* 0x000fe80000100800 */
[----:B------:R-:W-:Y:S04]  /*1880*/  STL [R5+-0x8], R29 ;  /* 0xfffff81d05007387 */ /* 0x000fe80000100800 */
[----:B------:R-:W-:Y:S04]  /*1890*/  STL [R5], R16 ;  /* 0x0000001005007387 */ /* 0x000fe80000100800 */
[----:B------:R-:W-:Y:S01]  /*18a0*/  STL [R5+0x4], R28 ;  /* 0x0000041c05007387 */ /* 0x000fe20000100800 */
[----:B--2---:R-:W-:-:S04]  /*18b0*/  FMUL R22, R22, -UR8 ;  /* 0x8000000816167c20 */ /* 0x004fc80008400000 */
[----:B----4-:R-:W-:Y:S01]  /*18c0*/  FMUL R22, R22, R9 ;  /* 0x0000000916167220 */ /* 0x010fe20000400000 */
[----:B------:R-:W-:Y:S01]  /*18d0*/  FMUL R9, R24, -UR8 ;  /* 0x8000000818097c20 */ /* 0x000fe20008400000 */
[----:B-----5:R-:W-:Y:S01]  /*18e0*/  FMUL R19, R19, -UR8 ;  /* 0x8000000813137c20 */ /* 0x020fe20008400000 */
[----:B---3--:R-:W-:Y:S01]  /*18f0*/  FMUL R21, R21, -UR8 ;  /* 0x8000000815157c20 */ /* 0x008fe20008400000 */
[----:B------:R-:W-:Y:S02]  /*1900*/  FMUL R26, R26, R23 ;  /* 0x000000171a1a7220 */ /* 0x000fe40000400000 */
[----:B------:R-:W-:Y:S01]  /*1910*/  FMUL R20, R19, R17 ;  /* 0x0000001113147220 */ /* 0x000fe20000400000 */
[----:B-1----:R-:W-:Y:S01]  /*1920*/  FMUL R18, R21, R15 ;  /* 0x0000000f15127220 */ /* 0x002fe20000400000 */
[----:B------:R-:W-:Y:S01]  /*1930*/  FMUL R24, R3, R13 ;  /* 0x0000000d03187220 */ /* 0x000fe20000400000 */
[----:B------:R-:W-:Y:S01]  /*1940*/  FMUL R2, R9, R2 ;  /* 0x0000000209027220 */ /* 0x000fe20000400000 */
[----:B------:R-:W-:Y:S04]  /*1950*/  STL [R5+0x8], R26 ;  /* 0x0000081a05007387 */ /* 0x000fe80000100800 */
[----:B------:R-:W-:Y:S04]  /*1960*/  STL [R5+0xc], R22 ;  /* 0x00000c1605007387 */ /* 0x000fe80000100800 */
[----:B------:R-:W-:Y:S04]  /*1970*/  STL [R5+0x10], R20 ;  /* 0x0000101405007387 */ /* 0x000fe80000100800 */
[----:B------:R-:W-:Y:S04]  /*1980*/  STL [R5+0x14], R18 ;  /* 0x0000141205007387 */ /* 0x000fe80000100800 */
[----:B------:R-:W-:Y:S04]  /*1990*/  STL [R5+0x18], R24 ;  /* 0x0000181805007387 */ /* 0x000fe80000100800 */
[----:B------:R0:W-:Y:S02]  /*19a0*/  STL [R5+0x1c], R2 ;  /* 0x00001c0205007387 */ /* 0x0001e40000100800 */
[----:B0-----:R-:W-:Y:S01]  /*19b0*/  IADD3 R5, PT, PT, R5, 0x40, RZ ;  /* 0x0000004005057810 */ /* 0x001fe20007ffe0ff */
[----:B------:R-:W-:Y:S06]  /*19c0*/  @P1 BRA `(.L_x_35) ;  /* 0xfffffff800a01947 */ /* 0x000fec000383ffff */
[----:B------:R-:W-:-:S07]  /*19d0*/  MOV R4, R11 ;  /* 0x0000000b00047202 */ /* 0x000fce0000000f00 */
.L_x_34:
[----:B------:R-:W-:Y:S05]  /*19e0*/  @!P0 BRA `(.L_x_21) ;  /* 0x0000000400808947 */ /* 0x000fea0003800000 */
[----:B------:R-:W-:Y:S02]  /*19f0*/  ISETP.GE.U32.AND P0, PT, R6, 0x8, PT ;  /* 0x000000080600780c */ /* 0x000fe40003f06070 */
[----:B------:R-:W-:-:S11]  /*1a00*/  ISETP.NE.AND P1, PT, R10, RZ, PT ;  /* 0x000000ff0a00720c */ /* 0x000fd60003f25270 */
[----:B------:R-:W-:Y:S05]  /*1a10*/  @!P0 BRA `(.L_x_36) ;  /* 0x0000000000b88947 */ /* 0x000fea0003800000 */
[----:B------:R-:W0:Y:S01]  /*1a20*/  LDC.64 R2, c[0x0][0x3a0] ;  /* 0x0000e800ff027b82 */ /* 0x000e220000000a00 */
[----:B------:R-:W-:Y:S01]  /*1a30*/  IADD3 R5, PT, PT, R8, R4, RZ ;  /* 0x0000000408057210 */ /* 0x000fe20007ffe0ff */
[----:B------:R-:W1:Y:S04]  /*1a40*/  LDCU UR4, c[0x0][0x3a8] ;  /* 0x00007500ff0477ac */ /* 0x000e680008000800 */
[----:B0-----:R-:W-:Y:S01]  /*1a50*/  IMAD.WIDE R2, R5, 0x4, R2 ;  /* 0x0000000405027825 */ /* 0x001fe200078e0202 */
[----:B------:R-:W-:-:S04]  /*1a60*/  LEA R5, R4, R1, 0x2 ;  /* 0x0000000104057211 */ /* 0x000fc800078e10ff */
[----:B------:R-:W1:Y:S04]  /*1a70*/  LDG.E R24, desc[UR6][R2.64+0x4] ;  /* 0x0000040602187981 */ /* 0x000e68000c1e1900 */
[----:B------:R-:W2:Y:S04]  /*1a80*/  LDG.E R22, desc[UR6][R2.64] ;  /* 0x0000000602167981 */ /* 0x000ea8000c1e1900 */
[----:B------:R-:W3:Y:S04]  /*1a90*/  LDG.E R26, desc[UR6][R2.64+0x8] ;  /* 0x00000806021a7981 */ /* 0x000ee8000c1e1900 */
[----:B------:R-:W4:Y:S04]  /*1aa0*/  LDG.E R9, desc[UR6][R2.64+0xc] ;  /* 0x00000c0602097981 */ /* 0x000f28000c1e1900 */
[----:B------:R-:W5:Y:S04]  /*1ab0*/  LDG.E R13, desc[UR6][R2.64+0x10] ;  /* 0x00001006020d7981 */ /* 0x000f68000c1e1900 */
[----:B------:R-:W5:Y:S04]  /*1ac0*/  LDG.E R14, desc[UR6][R2.64+0x14] ;  /* 0x00001406020e7981 */ /* 0x000f68000c1e1900 */
[----:B------:R-:W5:Y:S04]  /*1ad0*/  LDG.E R15, desc[UR6][R2.64+0x18] ;  /* 0x00001806020f7981 */ /* 0x000f68000c1e1900 */
[----:B------:R4:W5:Y:S04]  /*1ae0*/  LDG.E R21, desc[UR6][R2.64+0x1c] ;  /* 0x00001c0602157981 */ /* 0x000968000c1e1900 */
[----:B------:R-:W5:Y:S04]  /*1af0*/  LDL R23, [R5] ;  /* 0x0000000005177983 */ /* 0x000f680000100800 */
[----:B------:R-:W5:Y:S04]  /*1b00*/  LDL R16, [R5+0x4] ;  /* 0x0000040005107983 */ /* 0x000f680000100800 */
[----:B------:R-:W5:Y:S04]  /*1b10*/  LDL R6, [R5+0x8] ;  /* 0x0000080005067983 */ /* 0x000f680000100800 */
[----:B------:R-:W5:Y:S04]  /*1b20*/  LDL R11, [R5+0xc] ;  /* 0x00000c00050b7983 */ /* 0x000f680000100800 */
[----:B------:R-:W5:Y:S04]  /*1b30*/  LDL R20, [R5+0x10] ;  /* 0x0000100005147983 */ /* 0x000f680000100800 */
[----:B------:R-:W5:Y:S04]  /*1b40*/  LDL R19, [R5+0x14] ;  /* 0x0000140005137983 */ /* 0x000f680000100800 */
[----:B------:R-:W5:Y:S04]  /*1b50*/  LDL R18, [R5+0x18] ;  /* 0x0000180005127983 */ /* 0x000f680000100800 */
[----:B------:R-:W5:Y:S01]  /*1b60*/  LDL R17, [R5+0x1c] ;  /* 0x00001c0005117983 */ /* 0x000f620000100800 */
[----:B------:R-:W-:Y:S01]  /*1b70*/  IADD3 R4, PT, PT, R4, 0x8, RZ ;  /* 0x0000000804047810 */ /* 0x000fe20007ffe0ff */
[----:B-1----:R-:W-:Y:S01]  /*1b80*/  FMUL R25, R24, -UR4 ;  /* 0x8000000418197c20 */ /* 0x002fe20008400000 */
[----:B--2---:R-:W-:Y:S01]  /*1b90*/  FMUL R22, R22, -UR4 ;  /* 0x8000000416167c20 */ /* 0x004fe20008400000 */
[----:B---3--:R-:W-:Y:S01]  /*1ba0*/  FMUL R27, R26, -UR4 ;  /* 0x800000041a1b7c20 */ /* 0x008fe20008400000 */
[----:B----4-:R-:W-:Y:S01]  /*1bb0*/  FMUL R2, R9, -UR4 ;  /* 0x8000000409027c20 */ /* 0x010fe20008400000 */
[----:B-----5:R-:W-:Y:S01]  /*1bc0*/  FMUL R13, R13, -UR4 ;  /* 0x800000040d0d7c20 */ /* 0x020fe20008400000 */
[----:B------:R-:W-:Y:S01]  /*1bd0*/  FMUL R14, R14, -UR4 ;  /* 0x800000040e0e7c20 */ /* 0x000fe20008400000 */
[----:B------:R-:W-:Y:S01]  /*1be0*/  FMUL R15, R15, -UR4 ;  /* 0x800000040f0f7c20 */ /* 0x000fe20008400000 */
[----:B------:R-:W-:Y:S01]  /*1bf0*/  FMUL R24, R21, -UR4 ;  /* 0x8000000415187c20 */ /* 0x000fe20008400000 */
[----:B------:R-:W-:Y:S01]  /*1c00*/  FMUL R22, R22, R23 ;  /* 0x0000001716167220 */ /* 0x000fe20000400000 */
[----:B------:R-:W-:Y:S01]  /*1c10*/  FMUL R16, R25, R16 ;  /* 0x0000001019107220 */ /* 0x000fe20000400000 */
[----:B------:R-:W-:Y:S01]  /*1c20*/  FMUL R6, R27, R6 ;  /* 0x000000061b067220 */ /* 0x000fe20000400000 */
[----:B------:R-:W-:Y:S01]  /*1c30*/  FMUL R2, R2, R11 ;  /* 0x0000000b02027220 */ /* 0x000fe20000400000 */
[----:B------:R-:W-:Y:S01]  /*1c40*/  FMUL R20, R13, R20 ;  /* 0x000000140d147220 */ /* 0x000fe20000400000 */
[----:B------:R-:W-:Y:S01]  /*1c50*/  FMUL R14, R14, R19 ;  /* 0x000000130e0e7220 */ /* 0x000fe20000400000 */
[----:B------:R-:W-:Y:S01]  /*1c60*/  FMUL R18, R15, R18 ;  /* 0x000000120f127220 */ /* 0x000fe20000400000 */
[----:B------:R-:W-:Y:S01]  /*1c70*/  FMUL R24, R24, R17 ;  /* 0x0000001118187220 */ /* 0x000fe20000400000 */
[----:B------:R0:W-:Y:S04]  /*1c80*/  STL [R5], R22 ;  /* 0x0000001605007387 */ /* 0x0001e80000100800 */
[----:B------:R0:W-:Y:S04]  /*1c90*/  STL [R5+0x4], R16 ;  /* 0x0000041005007387 */ /* 0x0001e80000100800 */
[----:B------:R0:W-:Y:S04]  /*1ca0*/  STL [R5+0x8], R6 ;  /* 0x0000080605007387 */ /* 0x0001e80000100800 */
[----:B------:R0:W-:Y:S04]  /*1cb0*/  STL [R5+0xc], R2 ;  /* 0x00000c0205007387 */ /* 0x0001e80000100800 */
[----:B------:R0:W-:Y:S04]  /*1cc0*/  STL [R5+0x10], R20 ;  /* 0x0000101405007387 */ /* 0x0001e80000100800 */
[----:B------:R0:W-:Y:S04]  /*1cd0*/  STL [R5+0x14], R14 ;  /* 0x0000140e05007387 */ /* 0x0001e80000100800 */
[----:B------:R0:W-:Y:S04]  /*1ce0*/  STL [R5+0x18], R18 ;  /* 0x0000181205007387 */ /* 0x0001e80000100800 */
[----:B------:R0:W-:Y:S02]  /*1cf0*/  STL [R5+0x1c], R24 ;  /* 0x00001c1805007387 */ /* 0x0001e40000100800 */
.L_x_36:
[----:B------:R-:W-:Y:S05]  /*1d00*/  @!P1 BRA `(.L_x_21) ;  /* 0x0000000000b89947 */ /* 0x000fea0003800000 */
[----:B------:R-:W-:Y:S02]  /*1d10*/  ISETP.GE.U32.AND P0, PT, R10, 0x4, PT ;  /* 0x000000040a00780c */ /* 0x000fe40003f06070 */
[----:B------:R-:W-:-:S11]  /*1d20*/  ISETP.NE.AND P1, PT, R12, RZ, PT ;  /* 0x000000ff0c00720c */ /* 0x000fd60003f25270 */
[----:B------:R-:W-:Y:S05]  /*1d30*/  @!P0 BRA `(.L_x_37) ;  /* 0x0000000000688947 */ /* 0x000fea0003800000 */
[----:B0-----:R-:W0:Y:S01]  /*1d40*/  LDC.64 R2, c[0x0][0x3a0] ;  /* 0x0000e800ff027b82 */ /* 0x001e220000000a00 */
[----:B------:R-:W-:Y:S01]  /*1d50*/  IADD3 R5, PT, PT, R8, R4, RZ ;  /* 0x0000000408057210 */ /* 0x000fe20007ffe0ff */
[----:B------:R-:W1:Y:S01]  /*1d60*/  LDCU UR4, c[0x0][0x3a8] ;  /* 0x00007500ff0477ac */ /* 0x000e620008000800 */
[----:B------:R-:W-:-:S05]  /*1d70*/  LEA R13, R4, R1, 0x2 ;  /* 0x00000001040d7211 */ /* 0x000fca00078e10ff */
[----:B------:R-:W2:Y:S04]  /*1d80*/  LDL R9, [R13+0x4] ;  /* 0x000004000d097983 */ /* 0x000ea80000100800 */
[----:B------:R-:W3:Y:S04]  /*1d90*/  LDL R6, [R13+0x8] ;  /* 0x000008000d067983 */ /* 0x000ee80000100800 */
[----:B------:R-:W4:Y:S01]  /*1da0*/  LDL R10, [R13+0xc] ;  /* 0x00000c000d0a7983 */ /* 0x000f220000100800 */
[----:B0-----:R-:W-:-:S03]  /*1db0*/  IMAD.WIDE R2, R5, 0x4, R2 ;  /* 0x0000000405027825 */ /* 0x001fc600078e0202 */
[----:B------:R-:W5:Y:S04]  /*1dc0*/  LDL R5, [R13] ;  /* 0x000000000d057983 */ /* 0x000f680000100800 */
[----:B------:R-:W1:Y:S04]  /*1dd0*/  LDG.E R11, desc[UR6][R2.64] ;  /* 0x00000006020b7981 */ /* 0x000e68000c1e1900 */
[----:B------:R-:W2:Y:S04]  /*1de0*/  LDG.E R15, desc[UR6][R2.64+0x4] ;  /* 0x00000406020f7981 */ /* 0x000ea8000c1e1900 */
[----:B------:R-:W3:Y:S04]  /*1df0*/  LDG.E R17, desc[UR6][R2.64+0x8] ;  /* 0x0000080602117981 */ /* 0x000ee8000c1e1900 */
[----:B------:R-:W4:Y:S01]  /*1e00*/  LDG.E R18, desc[UR6][R2.64+0xc] ;  /* 0x00000c0602127981 */ /* 0x000f22000c1e1900 */
[----:B------:R-:W-:Y:S01]  /*1e10*/  IADD3 R4, PT, PT, R4, 0x4, RZ ;  /* 0x0000000404047810 */ /* 0x000fe20007ffe0ff */
[----:B-1----:R-:W-:Y:S01]  /*1e20*/  FMUL R14, R11, -UR4 ;  /* 0x800000040b0e7c20 */ /* 0x002fe20008400000 */
[----:B--2---:R-:W-:Y:S01]  /*1e30*/  FMUL R16, R15, -UR4 ;  /* 0x800000040f107c20 */ /* 0x004fe20008400000 */
[----:B---3--:R-:W-:Y:S01]  /*1e40*/  FMUL R17, R17, -UR4 ;  /* 0x8000000411117c20 */ /* 0x008fe20008400000 */
[----:B----4-:R-:W-:Y:S01]  /*1e50*/  FMUL R11, R18, -UR4 ;  /* 0x80000004120b7c20 */ /* 0x010fe20008400000 */
[----:B-----5:R-:W-:Y:S01]  /*1e60*/  FMUL R5, R14, R5 ;  /* 0x000000050e057220 */ /* 0x020fe20000400000 */
[----:B------:R-:W-:Y:S01]  /*1e70*/  FMUL R2, R16, R9 ;  /* 0x0000000910027220 */ /* 0x000fe20000400000 */
[----:B------:R-:W-:Y:S01]  /*1e80*/  FMUL R6, R17, R6 ;  /* 0x0000000611067220 */ /* 0x000fe20000400000 */
[----:B------:R-:W-:-:S02]  /*1e90*/  FMUL R3, R11, R10 ;  /* 0x0000000a0b037220 */ /* 0x000fc40000400000 */
[----:B------:R1:W-:Y:S04]  /*1ea0*/  STL [R13], R5 ;  /* 0x000000050d007387 */ /* 0x0003e80000100800 */
[----:B------:R1:W-:Y:S04]  /*1eb0*/  STL [R13+0x4], R2 ;  /* 0x000004020d007387 */ /* 0x0003e80000100800 */
[----:B------:R1:W-:Y:S04]  /*1ec0*/  STL [R13+0x8], R6 ;  /* 0x000008060d007387 */ /* 0x0003e80000100800 */
[----:B------:R1:W-:Y:S02]  /*1ed0*/  STL [R13+0xc], R3 ;  /* 0x00000c030d007387 */ /* 0x0003e40000100800 */
.L_x_37:
[----:B------:R-:W-:Y:S05]  /*1ee0*/  @!P1 BRA `(.L_x_21) ;  /* 0x0000000000409947 */ /* 0x000fea0003800000 */
[----:B01----:R-:W0:Y:S01]  /*1ef0*/  LDC.64 R2, c[0x0][0x3a0] ;  /* 0x0000e800ff027b82 */ /* 0x003e220000000a00 */
[----:B------:R-:W-:Y:S01]  /*1f00*/  IADD3 R12, PT, PT, -R12, RZ, RZ ;  /* 0x000000ff0c0c7210 */ /* 0x000fe20007ffe1ff */
[----:B------:R-:W-:Y:S01]  /*1f10*/  IMAD R13, R4, 0x4, R1 ;  /* 0x00000004040d7824 */ /* 0x000fe200078e0201 */
[----:B------:R-:W-:Y:S01]  /*1f20*/  IADD3 R9, PT, PT, R8, R4, RZ ;  /* 0x0000000408097210 */ /* 0x000fe20007ffe0ff */
[----:B------:R-:W1:Y:S06]  /*1f30*/  LDCU UR4, c[0x0][0x3a8] ;  /* 0x00007500ff0477ac */ /* 0x000e6c0008000800 */
.L_x_38:
[----:B0-----:R-:W-:Y:S01]  /*1f40*/  IMAD.WIDE R4, R9, 0x4, R2 ;  /* 0x0000000409047825 */ /* 0x001fe200078e0202 */
[----:B------:R-:W2:Y:S05]  /*1f50*/  LDL R11, [R13] ;  /* 0x000000000d0b7983 */ /* 0x000eaa0000100800 */
[----:B------:R-:W1:Y:S01]  /*1f60*/  LDG.E R4, desc[UR6][R4.64] ;  /* 0x0000000604047981 */ /* 0x000e62000c1e1900 */
[----:B------:R-:W-:-:S04]  /*1f70*/  IADD3 R12, PT, PT, R12, 0x1, RZ ;  /* 0x000000010c0c7810 */ /* 0x000fc80007ffe0ff */
[----:B------:R-:W-:Y:S02]  /*1f80*/  ISETP.NE.AND P0, PT, R12, RZ, PT ;  /* 0x000000ff0c00720c */ /* 0x000fe40003f05270 */
[----:B------:R-:W-:Y:S01]  /*1f90*/  IADD3 R9, PT, PT, R9, 0x1, RZ ;  /* 0x0000000109097810 */ /* 0x000fe20007ffe0ff */
[----:B-1----:R-:W-:-:S04]  /*1fa0*/  FMUL R6, R4, -UR4 ;  /* 0x8000000404067c20 */ /* 0x002fc80008400000 */
[----:B--2---:R-:W-:-:S05]  /*1fb0*/  FMUL R6, R6, R11 ;  /* 0x0000000b06067220 */ /* 0x004fca0000400000 */
[----:B------:R0:W-:Y:S02]  /*1fc0*/  STL [R13], R6 ;  /* 0x000000060d007387 */ /* 0x0001e40000100800 */
[----:B0-----:R-:W-:Y:S01]  /*1fd0*/  IADD3 R13, PT, PT, R13, 0x4, RZ ;  /* 0x000000040d0d7810 */ /* 0x001fe20007ffe0ff */
[----:B------:R-:W-:Y:S06]  /*1fe0*/  @P0 BRA `(.L_x_38) ;  /* 0xfffffffc00d40947 */ /* 0x000fec000383ffff */
.L_x_21:
[----:B------:R-:W2:Y:S01]  /*1ff0*/  LDC.64 R10, c[0x0][0x390] ;  /* 0x0000e400ff0a7b82 */ /* 0x000ea20000000a00 */
[C---:B------:R-:W-:Y:S01]  /*2000*/  IMAD R8, R7.reuse, R0, RZ ;  /* 0x0000000007087224 */ /* 0x040fe200078e02ff */
[----:B01----:R-:W3:Y:S06]  /*2010*/  LDL R5, [R1] ;  /* 0x0000000001057983 */ /* 0x003eec0000100800 */
[----:B------:R-:W0:Y:S01]  /*2020*/  LDC.64 R12, c[0x0][0x3a0] ;  /* 0x0000e800ff0c7b82 */ /* 0x000e220000000a00 */
[----:B--2---:R-:W-:-:S05]  /*2030*/  IMAD.WIDE R10, R7, 0x4, R10 ;  /* 0x00000004070a7825 */ /* 0x004fca00078e020a */
[----:B------:R-:W3:Y:S01]  /*2040*/  LDG.E R2, desc[UR6][R10.64] ;  /* 0x000000060a027981 */ /* 0x000ee2000c1e1900 */
[----:B0-----:R-:W-:-:S05]  /*2050*/  IMAD.WIDE R12, R8, 0x4, R12 ;  /* 0x00000004080c7825 */ /* 0x001fca00078e020c */
[----:B------:R-:W3:Y:S01]  /*2060*/  LDG.E R3, desc[UR6][R12.64] ;  /* 0x000000060c037981 */ /* 0x000ee2000c1e1900 */
[----:B------:R-:W-:-:S06]  /*2070*/  IMAD.WIDE R6, R0, 0x4, R12 ;  /* 0x0000000400067825 */ /* 0x000fcc00078e020c */
[----:B------:R-:W2:Y:S01]  /*2080*/  LDG.E R7, desc[UR6][R6.64+-0x4] ;  /* 0xfffffc0606077981 */ /* 0x000ea2000c1e1900 */
[----:B---3--:R-:W-:Y:S01]  /*2090*/  FFMA R4, R2, R3, R5 ;  /* 0x0000000302047223 */ /* 0x008fe20000000005 */
[C---:B------:R-:W-:Y:S02]  /*20a0*/  LEA R3, R0.reuse, R1, 0x2 ;  /* 0x0000000100037211 */ /* 0x040fe400078e10ff */
[----:B------:R-:W2:Y:S04]  /*20b0*/  LDG.E R2, desc[UR6][R10.64+0x4] ;  /* 0x000004060a027981 */ /* 0x000ea8000c1e1900 */
[----:B------:R0:W-:Y:S04]  /*20c0*/  STL [R1], R4 ;  /* 0x0000000401007387 */ /* 0x0001e80000100800 */
[----:B------:R-:W2:Y:S01]  /*20d0*/  LDL R5, [R3+-0x4] ;  /* 0xfffffc0003057983 */ /* 0x000ea20000100800 */
[----:B------:R-:W-:Y:S01]  /*20e0*/  ISETP.GE.AND P0, PT, R0, 0x1, PT ;  /* 0x000000010000780c */ /* 0x000fe20003f06270 */
[----:B--2---:R-:W-:-:S05]  /*20f0*/  FFMA R2, R2, R7, R5 ;  /* 0x0000000702027223 */ /* 0x004fca0000000005 */
[----:B------:R0:W-:Y:S07]  /*2100*/  STL [R3+-0x4], R2 ;  /* 0xfffffc0203007387 */ /* 0x0001ee0000100800 */
[----:B------:R-:W-:Y:S05]  /*2110*/  @!P0 EXIT ;  /* 0x000000000000894d */ /* 0x000fea0003800000 */
[C---:B0-----:R-:W-:Y:S01]  /*2120*/  IADD3 R2, PT, PT, R0.reuse, -0x1, RZ ;  /* 0xffffffff00027810 */ /* 0x041fe20007ffe0ff */
[----:B------:R-:W-:Y:S01]  /*2130*/  HFMA2 R9, -RZ, RZ, 0, 0 ;  /* 0x00000000ff097431 */ /* 0x000fe200000001ff */
[----:B------:R-:W-:Y:S02]  /*2140*/  LOP3.LUT R26, R0, 0xf, RZ, 0xc0, !PT ;  /* 0x0000000f001a7812 */ /* 0x000fe400078ec0ff */
[----:B------:R-:W-:Y:S02]  /*2150*/  ISETP.GE.U32.AND P0, PT, R2, 0xf, PT ;  /* 0x0000000f0200780c */ /* 0x000fe40003f06070 */
[----:B------:R-:W-:-:S11]  /*2160*/  ISETP.NE.AND P1, PT, R26, RZ, PT ;  /* 0x000000ff1a00720c */ /* 0x000fd60003f25270 */
[----:B------:R-:W-:Y:S05]  /*2170*/  @!P0 BRA `(.L_x_39) ;  /* 0x0000000000e08947 */ /* 0x000fea0003800000 */
[----:B------:R-:W0:Y:S01]  /*2180*/  LDCU.64 UR4, c[0x0][0x388] ;  /* 0x00007100ff0477ac */ /* 0x000e220008000a00 */
[----:B------:R-:W-:Y:S02]  /*2190*/  LOP3.LUT R9, R0, 0x7ffffff0, RZ, 0xc0, !PT ;  /* 0x7ffffff000097812 */ /* 0x000fe400078ec0ff */
[----:B------:R-:W-:Y:S01]  /*21a0*/  IADD3 R22, PT, PT, R1, 0x20, RZ ;  /* 0x0000002001167810 */ /* 0x000fe20007ffe0ff */
[----:B------:R-:W1:Y:S01]  /*21b0*/  LDCU UR8, c[0x0][0x3ac] ;  /* 0x00007580ff0877ac */ /* 0x000e620008000800 */
[----:B------:R-:W-:Y:S02]  /*21c0*/  MOV R23, R8 ;  /* 0x0000000800177202 */ /* 0x000fe40000000f00 */
[----:B------:R-:W-:Y:S01]  /*21d0*/  IADD3 R24, PT, PT, -R9, RZ, RZ ;  /* 0x000000ff09187210 */ /* 0x000fe20007ffe1ff */
[----:B0-----:R-:W-:-:S04]  /*21e0*/  UIADD3 UR4, UP0, UPT, UR4, 0x20, URZ ;  /* 0x0000002004047890 */ /* 0x001fc8000ff1e0ff */
[----:B-1----:R-:W-:-:S12]  /*21f0*/  UIADD3.X UR5, UPT, UPT, URZ, UR5, URZ, UP0, !UPT ;  /* 0x00000005ff057290 */ /* 0x002fd800087fe4ff */
.L_x_40:
[----:B0-----:R-:W2:Y:S04]  /*2200*/  LDL.64 R2, [R22+-0x20] ;  /* 0xffffe00016027983 */ /* 0x001ea80000100a00 */
[----:B------:R-:W3:Y:S04]  /*2210*/  LDL.64 R4, [R22+-0x18] ;  /* 0xffffe80016047983 */ /* 0x000ee80000100a00 */
[----:B------:R-:W4:Y:S04]  /*2220*/  LDL.64 R6, [R22+-0x10] ;  /* 0xfffff00016067983 */ /* 0x000f280000100a00 */
[----:B------:R-:W5:Y:S04]  /*2230*/  LDL.64 R10, [R22+-0x8] ;  /* 0xfffff800160a7983 */ /* 0x000f680000100a00 */
[----:B------:R-:W5:Y:S04]  /*2240*/  LDL.64 R12, [R22] ;  /* 0x00000000160c7983 */ /* 0x000f680000100a00 */
[----:B------:R-:W5:Y:S04]  /*2250*/  LDL.64 R14, [R22+0x8] ;  /* 0x00000800160e7983 */ /* 0x000f680000100a00 */
[----:B------:R-:W5:Y:S04]  /*2260*/  LDL.64 R16, [R22+0x10] ;  /* 0x0000100016107983 */ /* 0x000f680000100a00 */
[----:B------:R0:W5:Y:S01]  /*2270*/  LDL.64 R18, [R22+0x18] ;  /* 0x0000180016127983 */ /* 0x0001620000100a00 */
[----:B------:R-:W-:-:S02]  /*2280*/  MOV R20, UR4 ;  /* 0x0000000400147c02 */ /* 0x000fc40008000f00 */
[----:B------:R-:W-:Y:S02]  /*2290*/  MOV R21, UR5 ;  /* 0x0000000500157c02 */ /* 0x000fe40008000f00 */
[----:B------:R-:W-:Y:S01]  /*22a0*/  IADD3 R24, PT, PT, R24, 0x10, RZ ;  /* 0x0000001018187810 */ /* 0x000fe20007ffe0ff */
[----:B------:R-:W-:-:S03]  /*22b0*/  IMAD.WIDE R20, R23, 0x4, R20 ;  /* 0x0000000417147825 */ /* 0x000fc600078e0214 */
[----:B------:R-:W-:Y:S02]  /*22c0*/  ISETP.NE.AND P0, PT, R24, RZ, PT ;  /* 0x000000ff1800720c */ /* 0x000fe40003f05270 */
[----:B0-----:R-:W-:Y:S02]  /*22d0*/  IADD3 R22, PT, PT, R22, 0x40, RZ ;  /* 0x0000004016167810 */ /* 0x001fe40007ffe0ff */
[----:B------:R-:W-:Y:S01]  /*22e0*/  IADD3 R23, PT, PT, R23, 0x10, RZ ;  /* 0x0000001017177810 */ /* 0x000fe20007ffe0ff */
[----:B--2---:R-:W-:Y:S01]  /*22f0*/  FMUL R25, R2, UR8 ;  /* 0x0000000802197c20 */ /* 0x004fe20008400000 */
[----:B------:R-:W-:Y:S01]  /*2300*/  FMUL R3, R3, UR8 ;  /* 0x0000000803037c20 */ /* 0x000fe20008400000 */
[----:B---3--:R-:W-:-:S03]  /*2310*/  FMUL R5, R5, UR8 ;  /* 0x0000000805057c20 */ /* 0x008fc60008400000 */
[----:B------:R0:W-:Y:S01]  /*2320*/  STG.E desc[UR6][R20.64+-0x20], R25 ;  /* 0xffffe01914007986 */ /* 0x0001e2000c101906 */
[----:B------:R-:W-:Y:S01]  /*2330*/  FMUL R27, R4, UR8 ;  /* 0x00000008041b7c20 */ /* 0x000fe20008400000 */
[----:B----4-:R-:W-:Y:S02]  /*2340*/  FMUL R7, R7, UR8 ;  /* 0x0000000807077c20 */ /* 0x010fe40008400000 */
[----:B------:R1:W-:Y:S01]  /*2350*/  STG.E desc[UR6][R20.64+-0x1c], R3 ;  /* 0xffffe40314007986 */ /* 0x0003e2000c101906 */
[----:B------:R-:W-:Y:S01]  /*2360*/  FMUL R29, R6, UR8 ;  /* 0x00000008061d7c20 */ /* 0x000fe20008400000 */
[----:B-----5:R-:W-:Y:S02]  /*2370*/  FMUL R10, R10, UR8 ;  /* 0x000000080a0a7c20 */ /* 0x020fe40008400000 */
[----:B------:R2:W-:Y:S01]  /*2380*/  STG.E desc[UR6][R20.64+-0x14], R5 ;  /* 0xffffec0514007986 */ /* 0x0005e2000c101906 */
[----:B------:R-:W-:Y:S01]  /*2390*/  FMUL R11, R11, UR8 ;  /* 0x000000080b0b7c20 */ /* 0x000fe20008400000 */
[----:B------:R-:W-:-:S02]  /*23a0*/  FMUL R13, R13, UR8 ;  /* 0x000000080d0d7c20 */ /* 0x000fc40008400000 */
[----:B------:R3:W-:Y:S01]  /*23b0*/  STG.E desc[UR6][R20.64+-0xc], R7 ;  /* 0xfffff40714007986 */ /* 0x0007e2000c101906 */
[----:B0-----:R-:W-:Y:S01]  /*23c0*/  FMUL R25, R14, UR8 ;  /* 0x000000080e197c20 */ /* 0x001fe20008400000 */
[----:B-1----:R-:W-:Y:S01]  /*23d0*/  FMUL R3, R12, UR8 ;  /* 0x000000080c037c20 */ /* 0x002fe20008400000 */
[----:B------:R-:W-:Y:S01]  /*23e0*/  FMUL R15, R15, UR8 ;  /* 0x000000080f0f7c20 */ /* 0x000fe20008400000 */
[----:B------:R0:W-:Y:S01]  /*23f0*/  STG.E desc[UR6][R20.64+-0x18], R27 ;  /* 0xffffe81b14007986 */ /* 0x0001e2000c101906 */
[----:B------:R-:W-:Y:S01]  /*2400*/  FMUL R17, R17, UR8 ;  /* 0x0000000811117c20 */ /* 0x000fe20008400000 */
[----:B--2---:R-:W-:Y:S02]  /*2410*/  FMUL R5, R16, UR8 ;  /* 0x0000000810057c20 */ /* 0x004fe40008400000 */
[----:B------:R0:W-:Y:S01]  /*2420*/  STG.E desc[UR6][R20.64+-0x10], R29 ;  /* 0xfffff01d14007986 */ /* 0x0001e2000c101906 */
[----:B------:R-:W-:Y:S01]  /*2430*/  FMUL R19, R19, UR8 ;  /* 0x0000000813137c20 */ /* 0x000fe20008400000 */
[----:B---3--:R-:W-:-:S02]  /*2440*/  FMUL R7, R18, UR8 ;  /* 0x0000000812077c20 */ /* 0x008fc40008400000 */
[----:B------:R0:W-:Y:S04]  /*2450*/  STG.E desc[UR6][R20.64+-0x8], R10 ;  /* 0xfffff80a14007986 */ /* 0x0001e8000c101906 */
        /* <DEDUP_REMOVED lines=8> */
[----:B------:R0:W-:Y:S01]  /*24e0*/  STG.E desc[UR6][R20.64+0x1c], R19 ;  /* 0x00001c1314007986 */ /* 0x0001e2000c101906 */
[----:B------:R-:W-:Y:S05]  /*24f0*/  @P0 BRA `(.L_x_40) ;  /* 0xfffffffc00400947 */ /* 0x000fea000383ffff */
.L_x_39:
[----:B------:R-:W-:Y:S05]  /*2500*/  @!P1 EXIT ;  /* 0x000000000000994d */ /* 0x000fea0003800000 */
[----:B------:R-:W-:Y:S02]  /*2510*/  ISETP.GE.U32.AND P0, PT, R26, 0x8, PT ;  /* 0x000000081a00780c */ /* 0x000fe40003f06070 */
[----:B------:R-:W-:-:S04]  /*2520*/  LOP3.LUT R16, R0, 0x7, RZ, 0xc0, !PT ;  /* 0x0000000700107812 */ /* 0x000fc800078ec0ff */
[----:B------:R-:W-:-:S07]  /*2530*/  ISETP.NE.AND P1, PT, R16, RZ, PT ;  /* 0x000000ff1000720c */ /* 0x000fce0003f25270 */
[----:B------:R-:W-:Y:S06]  /*2540*/  @!P0 BRA `(.L_x_41) ;  /* 0x0000000000688947 */ /* 0x000fec0003800000 */
[----:B------:R-:W-:Y:S01]  /*2550*/  LEA R12, R9, R1, 0x2 ;  /* 0x00000001090c7211 */ /* 0x000fe200078e10ff */
[----:B0-----:R-:W0:Y:S01]  /*2560*/  LDC.64 R10, c[0x0][0x388] ;  /* 0x0000e200ff0a7b82 */ /* 0x001e220000000a00 */
[----:B------:R-:W1:Y:S03]  /*2570*/  LDCU UR4, c[0x0][0x3ac] ;  /* 0x00007580ff0477ac */ /* 0x000e660008000800 */
[----:B------:R-:W1:Y:S04]  /*2580*/  LDL.64 R14, [R12] ;  /* 0x000000000c0e7983 */ /* 0x000e680000100a00 */
[----:B------:R-:W2:Y:S04]  /*2590*/  LDL.64 R4, [R12+0x8] ;  /* 0x000008000c047983 */ /* 0x000ea80000100a00 */
[----:B------:R-:W3:Y:S04]  /*25a0*/  LDL.64 R2, [R12+0x10] ;  /* 0x000010000c027983 */ /* 0x000ee80000100a00 */
[----:B------:R-:W4:Y:S01]  /*25b0*/  LDL.64 R6, [R12+0x18] ;  /* 0x000018000c067983 */ /* 0x000f220000100a00 */
[----:B------:R-:W-:-:S02]  /*25c0*/  IADD3 R13, PT, PT, R8, R9, RZ ;  /* 0x00000009080d7210 */ /* 0x000fc40007ffe0ff */
[----:B------:R-:W-:-:S03]  /*25d0*/  IADD3 R9, PT, PT, R9, 0x8, RZ ;  /* 0x0000000809097810 */ /* 0x000fc60007ffe0ff */
[----:B0-----:R-:W-:-:S04]  /*25e0*/  IMAD.WIDE R10, R13, 0x4, R10 ;  /* 0x000000040d0a7825 */ /* 0x001fc800078e020a */
[----:B-1----:R-:W-:Y:S01]  /*25f0*/  FMUL R13, R14, UR4 ;  /* 0x000000040e0d7c20 */ /* 0x002fe20008400000 */
[----:B------:R-:W-:Y:S01]  /*2600*/  FMUL R15, R15, UR4 ;  /* 0x000000040f0f7c20 */ /* 0x000fe20008400000 */
[----:B--2---:R-:W-:Y:S01]  /*2610*/  FMUL R17, R4, UR4 ;  /* 0x0000000404117c20 */ /* 0x004fe20008400000 */
[----:B------:R-:W-:Y:S02]  /*2620*/  FMUL R5, R5, UR4 ;  /* 0x0000000405057c20 */ /* 0x000fe40008400000 */
[----:B------:R1:W-:Y:S01]  /*2630*/  STG.E desc[UR6][R10.64], R13 ;  /* 0x0000000d0a007986 */ /* 0x0003e2000c101906 */
[----:B---3--:R-:W-:Y:S01]  /*2640*/  FMUL R19, R2, UR4 ;  /* 0x0000000402137c20 */ /* 0x008fe20008400000 */
[----:B------:R-:W-:Y:S02]  /*2650*/  FMUL R3, R3, UR4 ;  /* 0x0000000403037c20 */ /* 0x000fe40008400000 */
[----:B------:R1:W-:Y:S01]  /*2660*/  STG.E desc[UR6][R10.64+0x4], R15 ;  /* 0x0000040f0a007986 */ /* 0x0003e2000c101906 */
[----:B----4-:R-:W-:Y:S01]  /*2670*/  FMUL R21, R6, UR4 ;  /* 0x0000000406157c20 */ /* 0x010fe20008400000 */
[----:B------:R-:W-:-:S02]  /*2680*/  FMUL R7, R7, UR4 ;  /* 0x0000000407077c20 */ /* 0x000fc40008400000 */
[----:B------:R1:W-:Y:S04]  /*2690*/  STG.E desc[UR6][R10.64+0x8], R17 ;  /* 0x000008110a007986 */ /* 0x0003e8000c101906 */
[----:B------:R1:W-:Y:S04]  /*26a0*/  STG.E desc[UR6][R10.64+0xc], R5 ;  /* 0x00000c050a007986 */ /* 0x0003e8000c101906 */
[----:B------:R1:W-:Y:S04]  /*26b0*/  STG.E desc[UR6][R10.64+0x10], R19 ;  /* 0x000010130a007986 */ /* 0x0003e8000c101906 */
[----:B------:R1:W-:Y:S04]  /*26c0*/  STG.E desc[UR6][R10.64+0x14], R3 ;  /* 0x000014030a007986 */ /* 0x0003e8000c101906 */
[----:B------:R1:W-:Y:S04]  /*26d0*/  STG.E desc[UR6][R10.64+0x18], R21 ;  /* 0x000018150a007986 */ /* 0x0003e8000c101906 */
[----:B------:R1:W-:Y:S02]  /*26e0*/  STG.E desc[UR6][R10.64+0x1c], R7 ;  /* 0x00001c070a007986 */ /* 0x0003e4000c101906 */
.L_x_41:
[----:B------:R-:W-:Y:S05]  /*26f0*/  @!P1 EXIT ;  /* 0x000000000000994d */ /* 0x000fea0003800000 */
[----:B------:R-:W-:Y:S02]  /*2700*/  ISETP.GE.U32.AND P0, PT, R16, 0x4, PT ;  /* 0x000000041000780c */ /* 0x000fe40003f06070 */
[----:B------:R-:W-:-:S04]  /*2710*/  LOP3.LUT R0, R0, 0x3, RZ, 0xc0, !PT ;  /* 0x0000000300007812 */ /* 0x000fc800078ec0ff */
[----:B------:R-:W-:-:S07]  /*2720*/  ISETP.NE.AND P1, PT, R0, RZ, PT ;  /* 0x000000ff0000720c */ /* 0x000fce0003f25270 */
[----:B------:R-:W-:Y:S06]  /*2730*/  @!P0 BRA `(.L_x_42) ;  /* 0x0000000000408947 */ /* 0x000fec0003800000 */
[----:B------:R-:W-:Y:S01]  /*2740*/  LEA R4, R9, R1, 0x2 ;  /* 0x0000000109047211 */ /* 0x000fe200078e10ff */
[----:B01----:R-:W0:Y:S01]  /*2750*/  LDC.64 R2, c[0x0][0x388] ;  /* 0x0000e200ff027b82 */ /* 0x003e220000000a00 */
[----:B------:R-:W1:Y:S03]  /*2760*/  LDCU UR4, c[0x0][0x3ac] ;  /* 0x00007580ff0477ac */ /* 0x000e660008000800 */
[----:B------:R-:W1:Y:S04]  /*2770*/  LDL.64 R6, [R4] ;  /* 0x0000000004067983 */ /* 0x000e680000100a00 */
[----:B------:R-:W2:Y:S01]  /*2780*/  LDL.64 R10, [R4+0x8] ;  /* 0x00000800040a7983 */ /* 0x000ea20000100a00 */
[----:B------:R-:W-:-:S02]  /*2790*/  IADD3 R5, PT, PT, R8, R9, RZ ;  /* 0x0000000908057210 */ /* 0x000fc40007ffe0ff */
[----:B------:R-:W-:-:S03]  /*27a0*/  IADD3 R9, PT, PT, R9, 0x4, RZ ;  /* 0x0000000409097810 */ /* 0x000fc60007ffe0ff */
[----:B0-----:R-:W-:-:S04]  /*27b0*/  IMAD.WIDE R2, R5, 0x4, R2 ;  /* 0x0000000405027825 */ /* 0x001fc800078e0202 */
[----:B-1----:R-:W-:Y:S01]  /*27c0*/  FMUL R5, R6, UR4 ;  /* 0x0000000406057c20 */ /* 0x002fe20008400000 */
[----:B------:R-:W-:Y:S01]  /*27d0*/  FMUL R7, R7, UR4 ;  /* 0x0000000407077c20 */ /* 0x000fe20008400000 */
[----:B--2---:R-:W-:Y:S01]  /*27e0*/  FMUL R13, R10, UR4 ;  /* 0x000000040a0d7c20 */ /* 0x004fe20008400000 */
[----:B------:R-:W-:Y:S02]  /*27f0*/  FMUL R11, R11, UR4 ;  /* 0x000000040b0b7c20 */ /* 0x000fe40008400000 */
[----:B------:R2:W-:Y:S04]  /*2800*/  STG.E desc[UR6][R2.64], R5 ;  /* 0x0000000502007986 */ /* 0x0005e8000c101906 */
[----:B------:R2:W-:Y:S04]  /*2810*/  STG.E desc[UR6][R2.64+0x4], R7 ;  /* 0x0000040702007986 */ /* 0x0005e8000c101906 */
[----:B------:R2:W-:Y:S04]  /*2820*/  STG.E desc[UR6][R2.64+0x8], R13 ;  /* 0x0000080d02007986 */ /* 0x0005e8000c101906 */
[----:B------:R2:W-:Y:S02]  /*2830*/  STG.E desc[UR6][R2.64+0xc], R11 ;  /* 0x00000c0b02007986 */ /* 0x0005e4000c101906 */
.L_x_42:
[----:B------:R-:W-:Y:S05]  /*2840*/  @!P1 EXIT ;  /* 0x000000000000994d */ /* 0x000fea0003800000 */
[----:B012---:R-:W0:Y:S01]  /*2850*/  LDC.64 R4, c[0x0][0x388] ;  /* 0x0000e200ff047b82 */ /* 0x007e220000000a00 */
[----:B------:R-:W-:Y:S01]  /*2860*/  IADD3 R7, PT, PT, R8, R9, RZ ;  /* 0x0000000908077210 */ /* 0x000fe20007ffe0ff */
[----:B------:R-:W-:Y:S01]  /*2870*/  IMAD R8, R9, 0x4, R1 ;  /* 0x0000000409087824 */ /* 0x000fe200078e0201 */
[----:B------:R-:W-:Y:S01]  /*2880*/  IADD3 R0, PT, PT, -R0, RZ, RZ ;  /* 0x000000ff00007210 */ /* 0x000fe20007ffe1ff */
[----:B------:R-:W1:Y:S06]  /*2890*/  LDCU UR4, c[0x0][0x3ac] ;  /* 0x00007580ff0477ac */ /* 0x000e6c0008000800 */
.L_x_43:
[----:B--2---:R2:W1:Y:S01]  /*28a0*/  LDL R6, [R8] ;  /* 0x0000000008067983 */ /* 0x0044620000100800 */
[----:B------:R-:W-:Y:S01]  /*28b0*/  IADD3 R0, PT, PT, R0, 0x1, RZ ;  /* 0x0000000100007810 */ /* 0x000fe20007ffe0ff */
[C---:B0-----:R-:W-:Y:S01]  /*28c0*/  IMAD.WIDE R2, R7.reuse, 0x4, R4 ;  /* 0x0000000407027825 */ /* 0x041fe200078e0204 */
[----:B------:R-:W-:Y:S02]  /*28d0*/  IADD3 R7, PT, PT, R7, 0x1, RZ ;  /* 0x0000000107077810 */ /* 0x000fe40007ffe0ff */
[----:B------:R-:W-:Y:S02]  /*28e0*/  ISETP.NE.AND P0, PT, R0, RZ, PT ;  /* 0x000000ff0000720c */ /* 0x000fe40003f05270 */
[----:B--2---:R-:W-:Y:S01]  /*28f0*/  IADD3 R8, PT, PT, R8, 0x4, RZ ;  /* 0x0000000408087810 */ /* 0x004fe20007ffe0ff */
[----:B-1----:R-:W-:-:S05]  /*2900*/  FMUL R9, R6, UR4 ;  /* 0x0000000406097c20 */ /* 0x002fca0008400000 */
[----:B------:R2:W-:Y:S05]  /*2910*/  STG.E desc[UR6][R2.64], R9 ;  /* 0x0000000902007986 */ /* 0x0005ea000c101906 */
[----:B------:R-:W-:Y:S05]  /*2920*/  @P0 BRA `(.L_x_43) ;  /* 0xfffffffc00dc0947 */ /* 0x000fea000383ffff */
[----:B------:R-:W-:Y:S05]  /*2930*/  EXIT ;  /* 0x000000000000794d */ /* 0x000fea0003800000 */
.L_x_44:
        /* <DEDUP_REMOVED lines=12> */
.L_x_178:


//--------------------- .text._Z8calcFluxPfS_ffii --------------------------
	.section	.text._Z8calcFluxPfS_ffii,"ax",@progbits
	.align	128
        .global         _Z8calcFluxPfS_ffii
        .type           _Z8calcFluxPfS_ffii,@function
        .size           _Z8calcFluxPfS_ffii,(.L_x_179 - _Z8calcFluxPfS_ffii)
        .other          _Z8calcFluxPfS_ffii,@"STO_CUDA_ENTRY STV_DEFAULT"
_Z8calcFluxPfS_ffii:
.text._Z8calcFluxPfS_ffii:
[----:B------:R-:W-:Y:S01]  /*0000*/  LDC R1, c[0x0][0x37c] ;  /* 0x0000df00ff017b82 */ /* 0x000fe20000000800 */
[----:B------:R-:W0:Y:S07]  /*0010*/  S2R R3, SR_CTAID.X ;  /* 0x0000000000037919 */ /* 0x000e2e0000002500 */
[----:B------:R-:W1:Y:S01]  /*0020*/  LDC R2, c[0x0][0x398] ;  /* 0x0000e600ff027b82 */ /* 0x000e620000000800 */
[----:B------:R-:W0:Y:S01]  /*0030*/  LDCU UR4, c[0x0][0x360] ;  /* 0x00006c00ff0477ac */ /* 0x000e220008000800 */
[----:B------:R-:W0:Y:S02]  /*0040*/  S2R R0, SR_TID.X ;  /* 0x0000000000007919 */ /* 0x000e240000002100 */
[----:B0-----:R-:W-:-:S05]  /*0050*/  IMAD R3, R3, UR4, R0 ;  /* 0x0000000403037c24 */ /* 0x001fca000f8e0200 */
[----:B-1----:R-:W-:-:S13]  /*0060*/  ISETP.GT.AND P0, PT, R3, R2, PT ;  /* 0x000000020300720c */ /* 0x002fda0003f04270 */
[----:B------:R-:W-:Y:S05]  /*0070*/  @P0 EXIT ;  /* 0x000000000000094d */ /* 0x000fea0003800000 */
[----:B------:R-:W-:Y:S01]  /*0080*/  ISETP.NE.AND P0, PT, R3, RZ, PT ;  /* 0x000000ff0300720c */ /* 0x000fe20003f05270 */
[----:B------:R-:W0:Y:S01]  /*0090*/  LDCU.64 UR6, c[0x0][0x358] ;  /* 0x00006b00ff0677ac */ /* 0x000e220008000a00 */
[----:B------:R-:W-:Y:S11]  /*00a0*/  BSSY.RECONVERGENT B0, `(.L_x_45) ;  /* 0x0000081000007945 */ /* 0x000ff60003800200 */
[----:B------:R-:W-:Y:S05]  /*00b0*/  @P0 BRA `(.L_x_46) ;  /* 0x0000000400fc0947 */ /* 0x000fea0003800000 */
[----:B------:R-:W1:Y:S02]  /*00c0*/  LDC.64 R4, c[0x0][0x390] ;  /* 0x0000e400ff047b82 */ /* 0x000e640000000a00 */
[----:B-1----:R-:W-:-:S04]  /*00d0*/  FMUL R5, R4, R5 ;  /* 0x0000000504057220 */ /* 0x002fc80000400000 */
[C---:B------:R-:W-:Y:S01]  /*00e0*/  FMUL R0, R5.reuse, 0.63661974668502807617 ;  /* 0x3f22f98305007820 */ /* 0x040fe20000400000 */
[----:B------:R-:W-:-:S05]  /*00f0*/  FSETP.GE.AND P0, PT, |R5|, 105615, PT ;  /* 0x47ce47800500780b */ /* 0x000fca0003f06200 */
[----:B------:R-:W1:Y:S02]  /*0100*/  F2I.NTZ R0, R0 ;  /* 0x0000000000007305 */ /* 0x000e640000203100 */
[----:B-1----:R-:W-:-:S05]  /*0110*/  I2FP.F32.S32 R6, R0 ;  /* 0x0000000000067245 */ /* 0x002fca0000201400 */
[----:B------:R-:W-:-:S04]  /*0120*/  FFMA R7, R6, -1.5707962512969970703, R5 ;  /* 0xbfc90fda06077823 */ /* 0x000fc80000000005 */
[----:B------:R-:W-:-:S04]  /*0130*/  FFMA R7, R6, -7.5497894158615963534e-08, R7 ;  /* 0xb3a2216806077823 */ /* 0x000fc80000000007 */
[----:B------:R-:W-:Y:S01]  /*0140*/  FFMA R8, R6, -5.3903029534742383927e-15, R7 ;  /* 0xa7c234c506087823 */ /* 0x000fe20000000007 */
[----:B------:R-:W-:Y:S06]  /*0150*/  @!P0 BRA `(.L_x_47) ;  /* 0x0000000400788947 */ /* 0x000fec0003800000 */
[----:B------:R-:W-:-:S13]  /*0160*/  FSETP.NEU.AND P0, PT, |R5|, +INF , PT ;  /* 0x7f8000000500780b */ /* 0x000fda0003f0d200 */
[----:B------:R-:W-:Y:S01]  /*0170*/  @!P0 FMUL R8, RZ, R5 ;  /* 0x00000005ff088220 */ /* 0x000fe20000400000 */
[----:B------:R-:W-:Y:S01]  /*0180*/  @!P0 IMAD.MOV.U32 R0, RZ, RZ, RZ ;  /* 0x000000ffff008224 */ /* 0x000fe200078e00ff */
[----:B------:R-:W-:Y:S06]  /*0190*/  @!P0 BRA `(.L_x_47) ;  /* 0x0000000400688947 */ /* 0x000fec0003800000 */
[----:B------:R-:W-:Y:S02]  /*01a0*/  IMAD.SHL.U32 R6, R5, 0x100, RZ ;  /* 0x0000010005067824 */ /* 0x000fe400078e00ff */
[----:B------:R-:W-:Y:S02]  /*01b0*/  HFMA2 R18, -RZ, RZ, 0, 0 ;  /* 0x00000000ff127431 */ /* 0x000fe400000001ff */
[----:B------:R-:W-:Y:S01]  /*01c0*/  IMAD.MOV.U32 R0, RZ, RZ, RZ ;  /* 0x000000ffff007224 */ /* 0x000fe200078e00ff */
[----:B------:R-:W1:Y:S01]  /*01d0*/  LDCU.64 UR8, c[0x4][URZ] ;  /* 0x01000000ff0877ac */ /* 0x000e620008000a00 */
[----:B------:R-:W-:Y:S01]  /*01e0*/  IMAD.MOV.U32 R11, RZ, RZ, RZ ;  /* 0x000000ffff0b7224 */ /* 0x000fe200078e00ff */
[----:B------:R-:W-:Y:S01]  /*01f0*/  LOP3.LUT R10, R6, 0x80000000, RZ, 0xfc, !PT ;  /* 0x80000000060a7812 */ /* 0x000fe200078efcff */
[----:B------:R-:W-:-:S06]  /*0200*/  UMOV UR4, URZ ;  /* 0x000000ff00047c82 */ /* 0x000fcc0008000000 */
.L_x_48:
[----:B-1----:R-:W-:Y:S02]  /*0210*/  IMAD.U32 R8, RZ, RZ, UR8 ;  /* 0x00000008ff087e24 */ /* 0x002fe4000f8e00ff */
[----:B------:R-:W-:-:S05]  /*0220*/  IMAD.U32 R9, RZ, RZ, UR9 ;  /* 0x00000009ff097e24 */ /* 0x000fca000f8e00ff */
[----:B0-----:R-:W2:Y:S01]  /*0230*/  LDG.E.CONSTANT R7, desc[UR6][R8.64] ;  /* 0x0000000608077981 */ /* 0x001ea2000c1e9900 */
[----:B------:R-:W-:Y:S01]  /*0240*/  UIADD3 UR4, UPT, UPT, UR4, 0x1, URZ ;  /* 0x0000000104047890 */ /* 0x000fe2000fffe0ff */
[C---:B------:R-:W-:Y:S01]  /*0250*/  ISETP.EQ.AND P0, PT, R18.reuse, RZ, PT ;  /* 0x000000ff1200720c */ /* 0x040fe20003f02270 */
[----:B------:R-:W-:Y:S01]  /*0260*/  UIADD3 UR8, UP1, UPT, UR8, 0x4, URZ ;  /* 0x0000000408087890 */ /* 0x000fe2000ff3e0ff */
[C---:B------:R-:W-:Y:S01]  /*0270*/  ISETP.EQ.AND P1, PT, R18.reuse, 0x4, PT ;  /* 0x000000041200780c */ /* 0x040fe20003f22270 */
[----:B------:R-:W-:Y:S01]  /*0280*/  UISETP.NE.AND UP0, UPT, UR4, 0x6, UPT ;  /* 0x000000060400788c */ /* 0x000fe2000bf05270 */
[C---:B------:R-:W-:Y:S01]  /*0290*/  ISETP.EQ.AND P2, PT, R18.reuse, 0x8, PT ;  /* 0x000000081200780c */ /* 0x040fe20003f42270 */
[----:B------:R-:W-:Y:S01]  /*02a0*/  UIADD3.X UR9, UPT, UPT, URZ, UR9, URZ, UP1, !UPT ;  /* 0x00000009ff097290 */ /* 0x000fe20008ffe4ff */
[C---:B------:R-:W-:Y:S02]  /*02b0*/  ISETP.EQ.AND P3, PT, R18.reuse, 0xc, PT ;  /* 0x0000000c1200780c */ /* 0x040fe40003f62270 */
[----:B------:R-:W-:-:S02]  /*02c0*/  ISETP.EQ.AND P4, PT, R18, 0x10, PT ;  /* 0x000000101200780c */ /* 0x000fc40003f82270 */
[C---:B------:R-:W-:Y:S01]  /*02d0*/  ISETP.EQ.AND P5, PT, R18.reuse, 0x14, PT ;  /* 0x000000141200780c */ /* 0x040fe20003fa2270 */
[----:B------:R-:W-:Y:S02]  /*02e0*/  VIADD R18, R18, 0x4 ;  /* 0x0000000412127836 */ /* 0x000fe40000000000 */
[----:B--2---:R-:W-:-:S03]  /*02f0*/  IMAD.WIDE.U32 R6, R7, R10, RZ ;  /* 0x0000000a07067225 */ /* 0x004fc600078e00ff */
[----:B------:R-:W-:-:S04]  /*0300*/  IADD3 R6, P6, PT, R6, R0, RZ ;  /* 0x0000000006067210 */ /* 0x000fc80007fde0ff */
[-C--:B------:R-:W-:Y:S01]  /*0310*/  @P0 MOV R12, R6.reuse ;  /* 0x00000006000c0202 */ /* 0x080fe20000000f00 */
[----:B------:R-:W-:Y:S01]  /*0320*/  IMAD.X R0, R7, 0x1, R11, P6 ;  /* 0x0000000107007824 */ /* 0x000fe200030e060b */
[----:B------:R-:W-:Y:S01]  /*0330*/  @P4 MOV R16, R6 ;  /* 0x0000000600104202 */ /* 0x000fe20000000f00 */
[--C-:B------:R-:W-:Y:S02]  /*0340*/  @P1 IMAD.MOV.U32 R13, RZ, RZ, R6.reuse ;  /* 0x000000ffff0d1224 */ /* 0x100fe400078e0006 */
[--C-:B------:R-:W-:Y:S02]  /*0350*/  @P2 IMAD.MOV.U32 R14, RZ, RZ, R6.reuse ;  /* 0x000000ffff0e2224 */ /* 0x100fe400078e0006 */
[--C-:B------:R-:W-:Y:S02]  /*0360*/  @P3 IMAD.MOV.U32 R15, RZ, RZ, R6.reuse ;  /* 0x000000ffff0f3224 */ /* 0x100fe400078e0006 */
[----:B------:R-:W-:Y:S01]  /*0370*/  @P5 IMAD.MOV.U32 R17, RZ, RZ, R6 ;  /* 0x000000ffff115224 */ /* 0x000fe200078e0006 */
[----:B------:R-:W-:Y:S06]  /*0380*/  BRA.U UP0, `(.L_x_48) ;  /* 0xfffffffd00a07547 */ /* 0x000fec000b83ffff */
[----:B------:R-:W-:-:S04]  /*0390*/  SHF.R.U32.HI R6, RZ, 0x17, R5 ;  /* 0x00000017ff067819 */ /* 0x000fc80000011605 */
[C---:B------:R-:W-:Y:S02]  /*03a0*/  LOP3.LUT R7, R6.reuse, 0xe0, RZ, 0xc0, !PT ;  /* 0x000000e006077812 */ /* 0x040fe400078ec0ff */
[----:B------:R-:W-:-:S03]  /*03b0*/  LOP3.LUT P6, RZ, R6, 0x1f, RZ, 0xc0, !PT ;  /* 0x0000001f06ff7812 */ /* 0x000fc600078cc0ff */
[----:B------:R-:W-:-:S05]  /*03c0*/  VIADD R7, R7, 0xffffff80 ;  /* 0xffffff8007077836 */ /* 0x000fca0000000000 */
[----:B------:R-:W-:-:S04]  /*03d0*/  SHF.R.U32.HI R7, RZ, 0x5, R7 ;  /* 0x00000005ff077819 */ /* 0x000fc80000011607 */
[----:B------:R-:W-:-:S04]  /*03e0*/  LEA R9, -R7, RZ, 0x2 ;  /* 0x000000ff07097211 */ /* 0x000fc800078e11ff */
[C---:B------:R-:W-:Y:S02]  /*03f0*/  ISETP.EQ.AND P3, PT, R9.reuse, -0x18, PT ;  /* 0xffffffe80900780c */ /* 0x040fe40003f62270 */
[C---:B------:R-:W-:Y:S02]  /*0400*/  ISETP.EQ.AND P4, PT, R9.reuse, -0x14, PT ;  /* 0xffffffec0900780c */ /* 0x040fe40003f82270 */
[C---:B------:R-:W-:Y:S02]  /*0410*/  ISETP.EQ.AND P2, PT, R9.reuse, -0x10, PT ;  /* 0xfffffff00900780c */ /* 0x040fe40003f42270 */
[C---:B------:R-:W-:Y:S02]  /*0420*/  ISETP.EQ.AND P1, PT, R9.reuse, -0xc, PT ;  /* 0xfffffff40900780c */ /* 0x040fe40003f22270 */
[C---:B------:R-:W-:Y:S02]  /*0430*/  ISETP.EQ.AND P0, PT, R9.reuse, -0x8, PT ;  /* 0xfffffff80900780c */ /* 0x040fe40003f02270 */
[----:B------:R-:W-:-:S03]  /*0440*/  ISETP.EQ.AND P5, PT, R9, RZ, PT ;  /* 0x000000ff0900720c */ /* 0x000fc60003fa2270 */
[--C-:B------:R-:W-:Y:S01]  /*0450*/  @P3 IMAD.MOV.U32 R7, RZ, RZ, R12.reuse ;  /* 0x000000ffff073224 */ /* 0x100fe200078e000c */
[C---:B------:R-:W-:Y:S01]  /*0460*/  ISETP.EQ.AND P3, PT, R9.reuse, -0x4, PT ;  /* 0xfffffffc0900780c */ /* 0x040fe20003f62270 */
[----:B------:R-:W-:Y:S02]  /*0470*/  @P4 IMAD.MOV.U32 R8, RZ, RZ, R12 ;  /* 0x000000ffff084224 */ /* 0x000fe400078e000c */
[----:B------:R-:W-:Y:S01]  /*0480*/  @P4 IMAD.MOV.U32 R7, RZ, RZ, R13 ;  /* 0x000000ffff074224 */ /* 0x000fe200078e000d */
[----:B------:R-:W-:Y:S01]  /*0490*/  ISETP.EQ.AND P4, PT, R9, 0x4, PT ;  /* 0x000000040900780c */ /* 0x000fe20003f82270 */
[----:B------:R-:W-:Y:S01]  /*04a0*/  @P2 IMAD.MOV.U32 R7, RZ, RZ, R14 ;  /* 0x000000ffff072224 */ /* 0x000fe200078e000e */
[----:B------:R-:W-:Y:S01]  /*04b0*/  @P2 MOV R8, R13 ;  /* 0x0000000d00082202 */ /* 0x000fe20000000f00 */
[----:B------:R-:W-:Y:S02]  /*04c0*/  @P1 IMAD.MOV.U32 R7, RZ, RZ, R15 ;  /* 0x000000ffff071224 */ /* 0x000fe400078e000f */
[----:B------:R-:W-:-:S02]  /*04d0*/  @P0 IMAD.MOV.U32 R7, RZ, RZ, R16 ;  /* 0x000000ffff070224 */ /* 0x000fc400078e0010 */
[----:B------:R-:W-:Y:S01]  /*04e0*/  @P1 IMAD.MOV.U32 R8, RZ, RZ, R14 ;  /* 0x000000ffff081224 */ /* 0x000fe200078e000e */
[----:B------:R-:W-:Y:S01]  /*04f0*/  @P0 MOV R8, R15 ;  /* 0x0000000f00080202 */ /* 0x000fe20000000f00 */
[----:B------:R-:W-:Y:S02]  /*0500*/  @P3 IMAD.MOV.U32 R7, RZ, RZ, R17 ;  /* 0x000000ffff073224 */ /* 0x000fe400078e0011 */
[----:B------:R-:W-:Y:S02]  /*0510*/  @P5 IMAD.MOV.U32 R7, RZ, RZ, R0 ;  /* 0x000000ffff075224 */ /* 0x000fe400078e0000 */
[----:B------:R-:W-:Y:S01]  /*0520*/  @P3 IMAD.MOV.U32 R8, RZ, RZ, R16 ;  /* 0x000000ffff083224 */ /* 0x000fe200078e0010 */
[----:B------:R-:W-:Y:S01]  /*0530*/  @P5 MOV R8, R17 ;  /* 0x0000001100085202 */ /* 0x000fe20000000f00 */
[----:B------:R-:W-:Y:S02]  /*0540*/  @P4 IMAD.MOV.U32 R8, RZ, RZ, R0 ;  /* 0x000000ffff084224 */ /* 0x000fe400078e0000 */
[----:B------:R-:W-:Y:S01]  /*0550*/  IMAD.MOV.U32 R11, RZ, RZ, R7 ;  /* 0x000000ffff0b7224 */ /* 0x000fe200078e0007 */
[----:B------:R-:W-:Y:S06]  /*0560*/  @!P6 BRA `(.L_x_49) ;  /* 0x00000000002ce947 */ /* 0x000fec0003800000 */
[----:B------:R-:W-:Y:S01]  /*0570*/  @P2 MOV R7, R12 ;  /* 0x0000000c00072202 */ /* 0x000fe20000000f00 */
[----:B------:R-:W-:Y:S01]  /*0580*/  @P1 IMAD.MOV.U32 R7, RZ, RZ, R13 ;  /* 0x000000ffff071224 */ /* 0x000fe200078e000d */
[----:B------:R-:W-:Y:S01]  /*0590*/  LOP3.LUT R6, R6, 0x1f, RZ, 0xc0, !PT ;  /* 0x0000001f06067812 */ /* 0x000fe200078ec0ff */
[----:B------:R-:W-:Y:S01]  /*05a0*/  @P0 IMAD.MOV.U32 R7, RZ, RZ, R14 ;  /* 0x000000ffff070224 */ /* 0x000fe200078e000e */
[----:B------:R-:W-:Y:S01]  /*05b0*/  ISETP.EQ.AND P0, PT, R9, 0x8, PT ;  /* 0x000000080900780c */ /* 0x000fe20003f02270 */
[----:B------:R-:W-:Y:S01]  /*05c0*/  @P3 IMAD.MOV.U32 R7, RZ, RZ, R15 ;  /* 0x000000ffff073224 */ /* 0x000fe200078e000f */
[----:B------:R-:W-:Y:S01]  /*05d0*/  @P5 MOV R7, R16 ;  /* 0x0000001000075202 */ /* 0x000fe20000000f00 */
[----:B------:R-:W-:Y:S01]  /*05e0*/  @P4 IMAD.MOV.U32 R7, RZ, RZ, R17 ;  /* 0x000000ffff074224 */ /* 0x000fe200078e0011 */
[----:B------:R-:W-:-:S09]  /*05f0*/  SHF.L.W.U32.HI R11, R8, R6, R11 ;  /* 0x00000006080b7219 */ /* 0x000fd20000010e0b */
[----:B------:R-:W-:-:S05]  /*0600*/  @P0 IMAD.MOV.U32 R7, RZ, RZ, R0 ;  /* 0x000000ffff070224 */ /* 0x000fca00078e0000 */
[----:B------:R-:W-:-:S07]  /*0610*/  SHF.L.W.U32.HI R8, R7, R6, R8 ;  /* 0x0000000607087219 */ /* 0x000fce0000010e08 */
.L_x_49:
[C---:B------:R-:W-:Y:S01]  /*0620*/  SHF.L.W.U32.HI R10, R8.reuse, 0x2, R11 ;  /* 0x00000002080a7819 */ /* 0x040fe20000010e0b */
[----:B------:R-:W-:Y:S01]  /*0630*/  IMAD.SHL.U32 R8, R8, 0x4, RZ ;  /* 0x0000000408087824 */ /* 0x000fe200078e00ff */
[----:B------:R-:W-:Y:S01]  /*0640*/  UMOV UR4, 0x54442d19 ;  /* 0x54442d1900047882 */ /* 0x000fe20000000000 */
[----:B------:R-:W-:Y:S01]  /*0650*/  UMOV UR5, 0x3bf921fb ;  /* 0x3bf921fb00057882 */ /* 0x000fe20000000000 */
[----:B------:R-:W-:Y:S02]  /*0660*/  SHF.R.S32.HI R7, RZ, 0x1f, R10 ;  /* 0x0000001fff077819 */ /* 0x000fe4000001140a */
[----:B------:R-:W-:Y:S02]  /*0670*/  ISETP.GE.AND P0, PT, R5, RZ, PT ;  /* 0x000000ff0500720c */ /* 0x000fe40003f06270 */
[C---:B------:R-:W-:Y:S02]  /*0680*/  LOP3.LUT R8, R7.reuse, R8, RZ, 0x3c, !PT ;  /* 0x0000000807087212 */ /* 0x040fe400078e3cff */
[----:B------:R-:W-:-:S02]  /*0690*/  LOP3.LUT R9, R7, R10, RZ, 0x3c, !PT ;  /* 0x0000000a07097212 */ /* 0x000fc400078e3cff */
[----:B------:R-:W-:Y:S02]  /*06a0*/  SHF.R.U32.HI R0, RZ, 0x1e, R11 ;  /* 0x0000001eff007819 */ /* 0x000fe4000001160b */
[----:B------:R-:W0:Y:S01]  /*06b0*/  I2F.F64.S64 R6, R8 ;  /* 0x0000000800067312 */ /* 0x000e220000301c00 */
[C---:B------:R-:W-:Y:S02]  /*06c0*/  LOP3.LUT R5, R10.reuse, R5, RZ, 0x3c, !PT ;  /* 0x000000050a057212 */ /* 0x040fe400078e3cff */
[----:B------:R-:W-:Y:S02]  /*06d0*/  LEA.HI R0, R10, R0, RZ, 0x1 ;  /* 0x000000000a007211 */ /* 0x000fe400078f08ff */
[----:B------:R-:W-:Y:S02]  /*06e0*/  ISETP.GE.AND P1, PT, R5, RZ, PT ;  /* 0x000000ff0500720c */ /* 0x000fe40003f26270 */
[----:B------:R-:W-:-:S05]  /*06f0*/  IADD3 R5, PT, PT, -R0, RZ, RZ ;  /* 0x000000ff00057210 */ /* 0x000fca0007ffe1ff */
[----:B------:R-:W-:Y:S01]  /*0700*/  @!P0 IMAD.MOV.U32 R0, RZ, RZ, R5 ;  /* 0x000000ffff008224 */ /* 0x000fe200078e0005 */
[----:B0-----:R-:W-:-:S10]  /*0710*/  DMUL R6, R6, UR4 ;  /* 0x0000000406067c28 */ /* 0x001fd40008000000 */
[----:B------:R-:W0:Y:S02]  /*0720*/  F2F.F32.F64 R6, R6 ;  /* 0x0000000600067310 */ /* 0x000e240000301000 */
[----:B0-----:R-:W-:-:S07]  /*0730*/  FSEL R8, -R6, R6, !P1 ;  /* 0x0000000606087208 */ /* 0x001fce0004800100 */
.L_x_47:
[----:B------:R-:W0:Y:S02]  /*0740*/  LDC.64 R6, c[0x0][0x380] ;  /* 0x0000e000ff067b82 */ /* 0x000e240000000a00 */
[----:B0-----:R0:W2:Y:S01]  /*0750*/  LDG.E R11, desc[UR6][R6.64] ;  /* 0x00000006060b7981 */ /* 0x0010a2000c1e1900 */
[----:B------:R-:W-:Y:S02]  /*0760*/  IMAD.MOV.U32 R10, RZ, RZ, 0x37cbac00 ;  /* 0x37cbac00ff0a7424 */ /* 0x000fe400078e00ff */
[----:B------:R-:W-:Y:S01]  /*0770*/  FMUL R5, R8, R8 ;  /* 0x0000000808057220 */ /* 0x000fe20000400000 */
[C---:B------:R-:W-:Y:S02]  /*0780*/  LOP3.LUT R9, R0.reuse, 0x1, RZ, 0xc0, !PT ;  /* 0x0000000100097812 */ /* 0x040fe400078ec0ff */
[----:B------:R-:W-:Y:S01]  /*0790*/  MOV R12, 0x3d2aaabb ;  /* 0x3d2aaabb000c7802 */ /* 0x000fe20000000f00 */
[----:B------:R-:W-:Y:S01]  /*07a0*/  FFMA R10, R5, R10, -0.0013887860113754868507 ;  /* 0xbab607ed050a7423 */ /* 0x000fe2000000000a */
[----:B------:R-:W-:Y:S01]  /*07b0*/  ISETP.NE.U32.AND P0, PT, R9, 0x1, PT ;  /* 0x000000010900780c */ /* 0x000fe20003f05070 */
[----:B------:R-:W-:Y:S01]  /*07c0*/  IMAD.MOV.U32 R9, RZ, RZ, 0x3effffff ;  /* 0x3effffffff097424 */ /* 0x000fe200078e00ff */
[----:B------:R-:W-:Y:S01]  /*07d0*/  LOP3.LUT P1, RZ, R0, 0x2, RZ, 0xc0, !PT ;  /* 0x0000000200ff7812 */ /* 0x000fe2000782c0ff */
[----:B0-----:R-:W0:Y:S01]  /*07e0*/  LDC.64 R6, c[0x0][0x388] ;  /* 0x0000e200ff067b82 */ /* 0x001e220000000a00 */
[----:B------:R-:W-:-:S02]  /*07f0*/  FSEL R10, R10, -0.00019574658654164522886, !P0 ;  /* 0xb94d41530a0a7808 */ /* 0x000fc40004000000 */
[----:B------:R-:W-:Y:S02]  /*0800*/  FSEL R12, R12, 0.0083327032625675201416, !P0 ;  /* 0x3c0885e40c0c7808 */ /* 0x000fe40004000000 */
[----:B------:R-:W-:-:S03]  /*0810*/  FSEL R0, R8, 1, P0 ;  /* 0x3f80000008007808 */ /* 0x000fc60000000000 */
[----:B------:R-:W-:Y:S01]  /*0820*/  FFMA R10, R5, R10, R12 ;  /* 0x0000000a050a7223 */ /* 0x000fe2000000000c */
[----:B------:R-:W-:-:S05]  /*0830*/  FSEL R12, -R9, -0.16666662693023681641, !P0 ;  /* 0xbe2aaaa8090c7808 */ /* 0x000fca0004000100 */
[C---:B------:R-:W-:Y:S01]  /*0840*/  FFMA R10, R5.reuse, R10, R12 ;  /* 0x0000000a050a7223 */ /* 0x040fe2000000000c */
[----:B------:R-:W-:-:S04]  /*0850*/  FFMA R5, R5, R0, RZ ;  /* 0x0000000005057223 */ /* 0x000fc800000000ff */
[----:B------:R-:W-:-:S04]  /*0860*/  FFMA R0, R5, R10, R0 ;  /* 0x0000000a05007223 */ /* 0x000fc80000000000 */
[----:B------:R-:W-:-:S04]  /*0870*/  @P1 FADD R0, RZ, -R0 ;  /* 0x80000000ff001221 */ /* 0x000fc80000000000 */
[----:B--2---:R-:W-:-:S04]  /*0880*/  FADD R11, -R0, -R11 ;  /* 0x8000000b000b7221 */ /* 0x004fc80000000100 */
[----:B------:R-:W-:-:S05]  /*0890*/  FMUL.D2 R11, R11, R4 ;  /* 0x000000040b0b7220 */ /* 0x000fca0000300000 */
[----:B0-----:R1:W-:Y:S02]  /*08a0*/  STG.E desc[UR6][R6.64], R11 ;  /* 0x0000000b06007986 */ /* 0x0013e4000c101906 */
.L_x_46:
[----:B0-----:R-:W-:Y:S05]  /*08b0*/  BSYNC.RECONVERGENT B0 ;  /* 0x0000000000007941 */ /* 0x001fea0003800200 */
.L_x_45:
[C---:B------:R-:W-:Y:S01]  /*08c0*/  ISETP.GE.AND P0, PT, R3.reuse, 0x1, PT ;  /* 0x000000010300780c */ /* 0x040fe20003f06270 */
[----:B------:R-:W-:Y:S01]  /*08d0*/  BSSY.RECONVERGENT B0, `(.L_x_50) ;  /* 0x000000f000007945 */ /* 0x000fe20003800200 */
[----:B------:R-:W-:-:S11]  /*08e0*/  ISETP.NE.AND P1, PT, R3, R2, PT ;  /* 0x000000020300720c */ /* 0x000fd60003f25270 */
[----:B------:R-:W-:Y:S05]  /*08f0*/  @!P0 BRA `(.L_x_51) ;  /* 0x0000000000308947 */ /* 0x000fea0003800000 */
[----:B------:R-:W0:Y:S01]  /*0900*/  LDC.64 R4, c[0x0][0x380] ;  /* 0x0000e000ff047b82 */ /* 0x000e220000000a00 */
[----:B------:R-:W1:Y:S02]  /*0910*/  LDCU UR4, c[0x0][0x39c] ;  /* 0x00007380ff0477ac */ /* 0x000e640008000800 */
[----:B-1----:R-:W-:Y:S01]  /*0920*/  IMAD R7, R3, UR4, RZ ;  /* 0x0000000403077c24 */ /* 0x002fe2000f8e02ff */
[----:B------:R-:W1:Y:S03]  /*0930*/  LDCU UR4, c[0x0][0x390] ;  /* 0x00007200ff0477ac */ /* 0x000e660008000800 */
[----:B0-----:R-:W-:Y:S02]  /*0940*/  IMAD.WIDE R4, R7, 0x4, R4 ;  /* 0x0000000407047825 */ /* 0x001fe400078e0204 */
[----:B------:R-:W0:Y:S03]  /*0950*/  LDC.64 R6, c[0x0][0x388] ;  /* 0x0000e200ff067b82 */ /* 0x000e260000000a00 */
[----:B------:R-:W2:Y:S04]  /*0960*/  LDG.E R0, desc[UR6][R4.64+-0x4] ;  /* 0xfffffc0604007981 */ /* 0x000ea8000c1e1900 */
[----:B------:R-:W2:Y:S01]  /*0970*/  LDG.E R9, desc[UR6][R4.64] ;  /* 0x0000000604097981 */ /* 0x000ea2000c1e1900 */
[----:B0-----:R-:W-:-:S04]  /*0980*/  IMAD.WIDE.U32 R6, R3, 0x4, R6 ;  /* 0x0000000403067825 */ /* 0x001fc800078e0006 */
[----:B--2---:R-:W-:-:S04]  /*0990*/  FADD R0, R0, -R9 ;  /* 0x8000000900007221 */ /* 0x004fc80000000000 */
[----:B-1----:R-:W-:-:S05]  /*09a0*/  FMUL.D2 R3, R0, UR4 ;  /* 0x0000000400037c20 */ /* 0x002fca0008300000 */
[----:B------:R0:W-:Y:S02]  /*09b0*/  STG.E desc[UR6][R6.64], R3 ;  /* 0x0000000306007986 */ /* 0x0001e4000c101906 */
.L_x_51:
[----:B------:R-:W-:Y:S05]  /*09c0*/  BSYNC.RECONVERGENT B0 ;  /* 0x0000000000007941 */ /* 0x000fea0003800200 */
.L_x_50:
[----:B------:R-:W-:Y:S05]  /*09d0*/  @P1 EXIT ;  /* 0x000000000000194d */ /* 0x000fea0003800000 */
[----:B------:R-:W0:Y:S02]  /*09e0*/  LDC.64 R4, c[0x0][0x388] ;  /* 0x0000e200ff047b82 */ /* 0x000e240000000a00 */
[----:B0-----:R-:W-:-:S05]  /*09f0*/  IMAD.WIDE R2, R2, 0x4, R4 ;  /* 0x0000000402027825 */ /* 0x001fca00078e0204 */
[----:B------:R-:W-:Y:S01]  /*0a00*/  STG.E desc[UR6][R2.64], RZ ;  /* 0x000000ff02007986 */ /* 0x000fe2000c101906 */
[----:B------:R-:W-:Y:S05]  /*0a10*/  EXIT ;  /* 0x000000000000794d */ /* 0x000fea0003800000 */
.L_x_52:
        /* <DEDUP_REMOVED lines=14> */
.L_x_179:


//--------------------- .text._Z6initRxPfS_S_ii   --------------------------
	.section	.text._Z6initRxPfS_S_ii,"ax",@progbits
	.align	128
        .global         _Z6initRxPfS_S_ii
        .type           _Z6initRxPfS_S_ii,@function
        .size           _Z6initRxPfS_S_ii,(.L_x_175 - _Z6initRxPfS_S_ii)
        .other          _Z6initRxPfS_S_ii,@"STO_CUDA_ENTRY STV_DEFAULT"
_Z6initRxPfS_S_ii:
.text._Z6initRxPfS_S_ii:
[----:B------:R-:W0:Y:S01]  /*0000*/  LDC R1, c[0x0][0x37c] ;  /* 0x0000df00ff017b82 */ /* 0x000e220000000800 */
[----:B------:R-:W1:Y:S07]  /*0010*/  S2R R9, SR_CTAID.X ;  /* 0x0000000000097919 */ /* 0x000e6e0000002500 */
[----:B------:R-:W2:Y:S01]  /*0020*/  LDC.64 R2, c[0x0][0x398] ;  /* 0x0000e600ff027b82 */ /* 0x000ea20000000a00 */
[----:B------:R-:W1:Y:S01]  /*0030*/  LDCU UR4, c[0x0][0x360] ;  /* 0x00006c00ff0477ac */ /* 0x000e620008000800 */
[----:B0-----:R-:W-:Y:S01]  /*0040*/  VIADD R1, R1, 0xffffffc8 ;  /* 0xffffffc801017836 */ /* 0x001fe20000000000 */
[----:B------:R-:W1:Y:S01]  /*0050*/  S2R R0, SR_TID.X ;  /* 0x0000000000007919 */ /* 0x000e620000002100 */
[----:B--2---:R-:W-:Y:S01]  /*0060*/  ISETP.GE.AND P0, PT, R3, 0x1, PT ;  /* 0x000000010300780c */ /* 0x004fe20003f06270 */
[----:B-1----:R-:W-:-:S05]  /*0070*/  IMAD R9, R9, UR4, R0 ;  /* 0x0000000409097c24 */ /* 0x002fca000f8e0200 */
[----:B------:R-:W-:-:S13]  /*0080*/  ISETP.GE.OR P0, PT, R9, R2, !P0 ;  /* 0x000000020900720c */ /* 0x000fda0004706670 */
[----:B------:R-:W-:Y:S05]  /*0090*/  @P0 EXIT ;  /* 0x000000000000094d */ /* 0x000fea0003800000 */
[C---:B------:R-:W-:Y:S01]  /*00a0*/  ISETP.GE.U32.AND P0, PT, R3.reuse, 0x10, PT ;  /* 0x000000100300780c */ /* 0x040fe20003f06070 */
[----:B------:R-:W0:Y:S01]  /*00b0*/  LDCU.64 UR6, c[0x0][0x358] ;  /* 0x00006b00ff0677ac */ /* 0x000e220008000a00 */
[----:B------:R-:W-:Y:S01]  /*00c0*/  LOP3.LUT R17, R3, 0xf, RZ, 0xc0, !PT ;  /* 0x0000000f03117812 */ /* 0x000fe200078ec0ff */
[----:B------:R-:W-:Y:S02]  /*00d0*/  IMAD R9, R9, R3, RZ ;  /* 0x0000000309097224 */ /* 0x000fe400078e02ff */
[----:B------:R-:W-:Y:S01]  /*00e0*/  IMAD.MOV.U32 R2, RZ, RZ, RZ ;  /* 0x000000ffff027224 */ /* 0x000fe200078e00ff */
[----:B------:R-:W-:-:S07]  /*00f0*/  ISETP.NE.AND P1, PT, R17, RZ, PT ;  /* 0x000000ff1100720c */ /* 0x000fce0003f25270 */
[----:B------:R-:W-:Y:S06]  /*0100*/  @!P0 BRA `(.L_x_53) ;  /* 0x0000000000e48947 */ /* 0x000fec0003800000 */
[----:B------:R-:W-:Y:S01]  /*0110*/  HFMA2 R0, -RZ, RZ, 0, 0 ;  /* 0x00000000ff007431 */ /* 0x000fe200000001ff */
[----:B------:R-:W-:-:S07]  /*0120*/  LOP3.LUT R2, R3, 0x7ffffff0, RZ, 0xc0, !PT ;  /* 0x7ffffff003027812 */ /* 0x000fce00078ec0ff */
.L_x_54:
[----:B-1----:R-:W1:Y:S01]  /*0130*/  LDC.64 R4, c[0x0][0x388] ;  /* 0x0000e200ff047b82 */ /* 0x002e620000000a00 */
[----:B------:R-:W-:-:S04]  /*0140*/  IMAD.IADD R7, R9, 0x1, R0 ;  /* 0x0000000109077824 */ /* 0x000fc800078e0200 */
[----:B-1----:R-:W-:-:S05]  /*0150*/  IMAD.WIDE R4, R7, 0x4, R4 ;  /* 0x0000000407047825 */ /* 0x002fca00078e0204 */
[----:B0-----:R-:W2:Y:S04]  /*0160*/  LDG.E R7, desc[UR6][R4.64] ;  /* 0x0000000604077981 */ /* 0x001ea8000c1e1900 */
        /* <DEDUP_REMOVED lines=15> */
[C---:B------:R-:W-:Y:S01]  /*0260*/  IMAD R6, R0.reuse, 0x4, R1 ;  /* 0x0000000400067824 */ /* 0x040fe200078e0201 */
[----:B------:R-:W-:-:S04]  /*0270*/  IADD3 R0, PT, PT, R0, 0x10, RZ ;  /* 0x0000001000007810 */ /* 0x000fc80007ffe0ff */
[----:B------:R1:W-:Y:S01]  /*0280*/  STL [R6], RZ ;  /* 0x000000ff06007387 */ /* 0x0003e20000100800 */
[----:B------:R-:W-:-:S03]  /*0290*/  ISETP.NE.AND P0, PT, R0, R2, PT ;  /* 0x000000020000720c */ /* 0x000fc60003f05270 */
[----:B------:R1:W-:Y:S04]  /*02a0*/  STL [R6+0x4], RZ ;  /* 0x000004ff06007387 */ /* 0x0003e80000100800 */
[----:B------:R1:W-:Y:S04]  /*02b0*/  STL [R6+0x8], RZ ;  /* 0x000008ff06007387 */ /* 0x0003e80000100800 */
[----:B------:R1:W-:Y:S04]  /*02c0*/  STL [R6+0xc], RZ ;  /* 0x00000cff06007387 */ /* 0x0003e80000100800 */
[----:B------:R1:W-:Y:S04]  /*02d0*/  STL [R6+0x10], RZ ;  /* 0x000010ff06007387 */ /* 0x0003e80000100800 */
        /* <DEDUP_REMOVED lines=28> */
.L_x_53:
[----:B------:R-:W-:Y:S01]  /*04a0*/  VIADD R0, R1, 0x1c ;  /* 0x0000001c01007836 */ /* 0x000fe20000000000 */
[----:B------:R-:W-:Y:S06]  /*04b0*/  @!P1 BRA `(.L_x_55) ;  /* 0x0000000400109947 */ /* 0x000fec0003800000 */
[----:B------:R-:W-:Y:S02]  /*04c0*/  ISETP.GE.U32.AND P0, PT, R17, 0x8, PT ;  /* 0x000000081100780c */ /* 0x000fe40003f06070 */
[----:B-1----:R-:W-:-:S04]  /*04d0*/  LOP3.LUT R8, R3, 0x7, RZ, 0xc0, !PT ;  /* 0x0000000703087812 */ /* 0x002fc800078ec0ff */
[----:B------:R-:W-:-:S07]  /*04e0*/  ISETP.NE.AND P1, PT, R8, RZ, PT ;  /* 0x000000ff0800720c */ /* 0x000fce0003f25270 */
[----:B------:R-:W-:Y:S06]  /*04f0*/  @!P0 BRA `(.L_x_56) ;  /* 0x0000000000748947 */ /* 0x000fec0003800000 */
[----:B------:R-:W1:Y:S01]  /*0500*/  LDC.64 R4, c[0x0][0x388] ;  /* 0x0000e200ff047b82 */ /* 0x000e620000000a00 */
        /* <DEDUP_REMOVED lines=9> */
[----:B------:R-:W5:Y:S01]  /*05a0*/  LDG.E R25, desc[UR6][R4.64+0x1c] ;  /* 0x00001c0604197981 */ /* 0x000f62000c1e1900 */
[C---:B------:R-:W-:Y:S01]  /*05b0*/  LEA R6, R2.reuse, R1, 0x2 ;  /* 0x0000000102067211 */ /* 0x040fe200078e10ff */
[----:B------:R-:W-:-:S04]  /*05c0*/  VIADD R2, R2, 0x8 ;  /* 0x0000000802027836 */ /* 0x000fc80000000000 */
[----:B------:R1:W-:Y:S04]  /*05d0*/  STL [R6], RZ ;  /* 0x000000ff06007387 */ /* 0x0003e80000100800 */
        /* <DEDUP_REMOVED lines=14> */
[----:B------:R1:W-:Y:S02]  /*06c0*/  STL [R6+0x38], R25 ;  /* 0x0000381906007387 */ /* 0x0003e40000100800 */
.L_x_56:
[----:B------:R-:W-:Y:S05]  /*06d0*/  @!P1 BRA `(.L_x_55) ;  /* 0x0000000000889947 */ /* 0x000fea0003800000 */
[----:B------:R-:W-:Y:S02]  /*06e0*/  ISETP.GE.U32.AND P0, PT, R8, 0x4, PT ;  /* 0x000000040800780c */ /* 0x000fe40003f06070 */
[----:B------:R-:W-:-:S04]  /*06f0*/  LOP3.LUT R10, R3, 0x3, RZ, 0xc0, !PT ;  /* 0x00000003030a7812 */ /* 0x000fc800078ec0ff */
[----:B------:R-:W-:-:S07]  /*0700*/  ISETP.NE.AND P1, PT, R10, RZ, PT ;  /* 0x000000ff0a00720c */ /* 0x000fce0003f25270 */
[----:B------:R-:W-:Y:S06]  /*0710*/  @!P0 BRA `(.L_x_57) ;  /* 0x0000000000448947 */ /* 0x000fec0003800000 */
[----:B------:R-:W2:Y:S01]  /*0720*/  LDC.64 R4, c[0x0][0x388] ;  /* 0x0000e200ff047b82 */ /* 0x000ea20000000a00 */
[----:B-1----:R-:W-:-:S04]  /*0730*/  IMAD.IADD R7, R9, 0x1, R2 ;  /* 0x0000000109077824 */ /* 0x002fc800078e0202 */
[----:B--2---:R-:W-:-:S05]  /*0740*/  IMAD.WIDE R4, R7, 0x4, R4 ;  /* 0x0000000407047825 */ /* 0x004fca00078e0204 */
[----:B0-----:R-:W2:Y:S04]  /*0750*/  LDG.E R7, desc[UR6][R4.64] ;  /* 0x0000000604077981 */ /* 0x001ea8000c1e1900 */
[----:B------:R-:W3:Y:S04]  /*0760*/  LDG.E R11, desc[UR6][R4.64+0x4] ;  /* 0x00000406040b7981 */ /* 0x000ee8000c1e1900 */
[----:B------:R-:W4:Y:S04]  /*0770*/  LDG.E R13, desc[UR6][R4.64+0x8] ;  /* 0x00000806040d7981 */ /* 0x000f28000c1e1900 */
[----:B------:R-:W5:Y:S01]  /*0780*/  LDG.E R15, desc[UR6][R4.64+0xc] ;  /* 0x00000c06040f7981 */ /* 0x000f62000c1e1900 */
[C---:B------:R-:W-:Y:S01]  /*0790*/  LEA R6, R2.reuse, R1, 0x2 ;  /* 0x0000000102067211 */ /* 0x040fe200078e10ff */
[----:B------:R-:W-:-:S04]  /*07a0*/  VIADD R2, R2, 0x4 ;  /* 0x0000000402027836 */ /* 0x000fc80000000000 */
[----:B------:R0:W-:Y:S04]  /*07b0*/  STL [R6], RZ ;  /* 0x000000ff06007387 */ /* 0x0001e80000100800 */
[----:B------:R0:W-:Y:S04]  /*07c0*/  STL [R6+0x4], RZ ;  /* 0x000004ff06007387 */ /* 0x0001e80000100800 */
[----:B------:R0:W-:Y:S04]  /*07d0*/  STL [R6+0x8], RZ ;  /* 0x000008ff06007387 */ /* 0x0001e80000100800 */
[----:B------:R0:W-:Y:S04]  /*07e0*/  STL [R6+0xc], RZ ;  /* 0x00000cff06007387 */ /* 0x0001e80000100800 */
[----:B--2---:R0:W-:Y:S04]  /*07f0*/  STL [R6+0x1c], R7 ;  /* 0x00001c0706007387 */ /* 0x0041e80000100800 */
[----:B---3--:R0:W-:Y:S04]  /*0800*/  STL [R6+0x20], R11 ;  /* 0x0000200b06007387 */ /* 0x0081e80000100800 */
[----:B----4-:R0:W-:Y:S04]  /*0810*/  STL [R6+0x24], R13 ;  /* 0x0000240d06007387 */ /* 0x0101e80000100800 */
[----:B-----5:R0:W-:Y:S02]  /*0820*/  STL [R6+0x28], R15 ;  /* 0x0000280f06007387 */ /* 0x0201e40000100800 */
.L_x_57:
[----:B------:R-:W-:Y:S05]  /*0830*/  @!P1 BRA `(.L_x_55) ;  /* 0x0000000000309947 */ /* 0x000fea0003800000 */
[----:B01----:R-:W0:Y:S01]  /*0840*/  LDC.64 R6, c[0x0][0x388] ;  /* 0x0000e200ff067b82 */ /* 0x003e220000000a00 */
[----:B------:R-:W-:-:S05]  /*0850*/  UMOV UR4, URZ ;  /* 0x000000ff00047c82 */ /* 0x000fca0008000000 */
.L_x_58:
[----:B---3--:R-:W-:-:S04]  /*0860*/  IMAD.IADD R5, R9, 0x1, R2 ;  /* 0x0000000109057824 */ /* 0x008fc800078e0202 */
[----:B0-----:R-:W-:-:S06]  /*0870*/  IMAD.WIDE R4, R5, 0x4, R6 ;  /* 0x0000000405047825 */ /* 0x001fcc00078e0206 */
[----:B------:R-:W2:Y:S01]  /*0880*/  LDG.E R5, desc[UR6][R4.64] ;  /* 0x0000000604057981 */ /* 0x000ea2000c1e1900 */
[C---:B------:R-:W-:Y:S01]  /*0890*/  LEA R8, R2.reuse, R1, 0x2 ;  /* 0x0000000102087211 */ /* 0x040fe200078e10ff */
[----:B------:R-:W-:Y:S01]  /*08a0*/  UIADD3 UR4, UPT, UPT, UR4, 0x1, URZ ;  /* 0x0000000104047890 */ /* 0x000fe2000fffe0ff */
[----:B------:R-:W-:-:S03]  /*08b0*/  VIADD R2, R2, 0x1 ;  /* 0x0000000102027836 */ /* 0x000fc60000000000 */
[----:B------:R3:W-:Y:S02]  /*08c0*/  STL [R8], RZ ;  /* 0x000000ff08007387 */ /* 0x0007e40000100800 */
[----:B------:R-:W-:Y:S02]  /*08d0*/  ISETP.NE.AND P0, PT, R10, UR4, PT ;  /* 0x000000040a007c0c */ /* 0x000fe4000bf05270 */
[----:B--2---:R3:W-:Y:S11]  /*08e0*/  STL [R8+0x1c], R5 ;  /* 0x00001c0508007387 */ /* 0x0047f60000100800 */
[----:B------:R-:W-:Y:S05]  /*08f0*/  @P0 BRA `(.L_x_58) ;  /* 0xfffffffc00d80947 */ /* 0x000fea000383ffff */
.L_x_55:
[----:B-1----:R-:W-:Y:S01]  /*0900*/  LOP3.LUT R16, R3, 0x7, RZ, 0xc0, !PT ;  /* 0x0000000703107812 */ /* 0x002fe200078ec0ff */
[----:B------:R-:W-:Y:S01]  /*0910*/  VIADD R2, R17, 0xffffffff ;  /* 0xffffffff11027836 */ /* 0x000fe20000000000 */
[C---:B---3--:R-:W-:Y:S01]  /*0920*/  LOP3.LUT R5, R3.reuse, 0x7ffffff0, RZ, 0xc0, !PT ;  /* 0x7ffffff003057812 */ /* 0x048fe200078ec0ff */
[----:B------:R-:W-:Y:S01]  /*0930*/  IMAD.MOV.U32 R10, RZ, RZ, RZ ;  /* 0x000000ffff0a7224 */ /* 0x000fe200078e00ff */
[----:B------:R-:W-:Y:S02]  /*0940*/  IADD3 R4, PT, PT, R16, -0x1, RZ ;  /* 0xffffffff10047810 */ /* 0x000fe40007ffe0ff */
[----:B------:R-:W-:Y:S02]  /*0950*/  ISETP.GE.U32.AND P1, PT, R2, 0x7, PT ;  /* 0x000000070200780c */ /* 0x000fe40003f26070 */
[----:B------:R-:W-:Y:S01]  /*0960*/  ISETP.GE.U32.AND P0, PT, R4, 0x3, PT ;  /* 0x000000030400780c */ /* 0x000fe20003f06070 */
[----:B------:R-:W-:Y:S01]  /*0970*/  IMAD.MOV R4, RZ, RZ, -R5 ;  /* 0x000000ffff047224 */ /* 0x000fe200078e0a05 */
[----:B------:R-:W-:-:S11]  /*0980*/  LOP3.LUT R8, R3, 0x3, RZ, 0xc0, !PT ;  /* 0x0000000303087812 */ /* 0x000fd600078ec0ff */
.L_x_64:
[C---:B0-----:R-:W-:Y:S01]  /*0990*/  LEA R11, R10.reuse, R1, 0x2 ;  /* 0x000000010a0b7211 */ /* 0x041fe200078e10ff */
[----:B------:R-:W0:Y:S04]  /*09a0*/  LDCU UR4, c[0x0][0x39c] ;  /* 0x00007380ff0477ac */ /* 0x000e280008000800 */
[----:B------:R1:W5:Y:S01]  /*09b0*/  LDL R12, [R11] ;  /* 0x000000000b0c7983 */ /* 0x0003620000100800 */
[----:B------:R-:W-:Y:S01]  /*09c0*/  IMAD.MOV.U32 R14, RZ, RZ, RZ ;  /* 0x000000ffff0e7224 */ /* 0x000fe200078e00ff */
[----:B0-----:R-:W-:Y:S02]  /*09d0*/  UISETP.GE.U32.AND UP0, UPT, UR4, 0x10, UPT ;  /* 0x000000100400788c */ /* 0x001fe4000bf06070 */
[----:B------:R-:W-:-:S07]  /*09e0*/  IMAD R13, R10, UR4, RZ ;  /* 0x000000040a0d7c24 */ /* 0x000fce000f8e02ff */
[----:B-1----:R-:W-:Y:S05]  /*09f0*/  BRA.U !UP0, `(.L_x_59) ;  /* 0x0000000108fc7547 */ /* 0x002fea000b800000 */
[----:B------:R-:W0:Y:S01]  /*0a00*/  LDC.64 R2, c[0x0][0x390] ;  /* 0x0000e400ff027b82 */ /* 0x000e220000000a00 */
[----:B------:R-:W-:Y:S01]  /*0a10*/  VIADD R6, R1, 0x3c ;  /* 0x0000003c01067836 */ /* 0x000fe20000000000 */
[----:B------:R-:W-:Y:S01]  /*0a20*/  MOV R7, R4 ;  /* 0x0000000400077202 */ /* 0x000fe20000000f00 */
[----:B0-----:R-:W-:-:S03]  /*0a30*/  IMAD.WIDE.U32 R2, R13, 0x4, R2 ;  /* 0x000000040d027825 */ /* 0x001fc600078e0002 */
[----:B------:R-:W-:-:S05]  /*0a40*/  IADD3 R15, P2, PT, R2, 0x20, RZ ;  /* 0x00000020020f7810 */ /* 0x000fca0007f5e0ff */
[----:B------:R-:W-:-:S08]  /*0a50*/  IMAD.X R18, RZ, RZ, R3, P2 ;  /* 0x000000ffff127224 */ /* 0x000fd000010e0603 */
.L_x_60:
[----:B------:R-:W-:Y:S01]  /*0a60*/  MOV R2, R15 ;  /* 0x0000000f00027202 */ /* 0x000fe20000000f00 */
[----:B------:R-:W-:Y:S01]  /*0a70*/  IMAD.MOV.U32 R3, RZ, RZ, R18 ;  /* 0x000000ffff037224 */ /* 0x000fe200078e0012 */
[----:B------:R-:W2:Y:S04]  /*0a80*/  LDL R14, [R6+-0x20] ;  /* 0xffffe000060e7983 */ /* 0x000ea80000100800 */
[----:B------:R-:W2:Y:S04]  /*0a90*/  LDG.E R19, desc[UR6][R2.64+-0x20] ;  /* 0xffffe00602137981 */ /* 0x000ea8000c1e1900 */
[----:B------:R-:W3:Y:S04]  /*0aa0*/  LDL R24, [R6+-0x1c] ;  /* 0xffffe40006187983 */ /* 0x000ee80000100800 */
[----:B------:R-:W3:Y:S04]  /*0ab0*/  LDG.E R25, desc[UR6][R2.64+-0x1c] ;  /* 0xffffe40602197981 */ /* 0x000ee8000c1e1900 */
[----:B------:R-:W4:Y:S04]  /*0ac0*/  LDL R22, [R6+-0x18] ;  /* 0xffffe80006167983 */ /* 0x000f280000100800 */
[----:B------:R-:W4:Y:S04]  /*0ad0*/  LDG.E R15, desc[UR6][R2.64+-0x18] ;  /* 0xffffe806020f7981 */ /* 0x000f28000c1e1900 */
[----:B------:R-:W4:Y:S04]  /*0ae0*/  LDL R18, [R6+-0x14] ;  /* 0xffffec0006127983 */ /* 0x000f280000100800 */
[----:B------:R-:W4:Y:S04]  /*0af0*/  LDG.E R21, desc[UR6][R2.64+-0x14] ;  /* 0xffffec0602157981 */ /* 0x000f28000c1e1900 */
[----:B------:R-:W4:Y:S04]  /*0b00*/  LDL R20, [R6+-0x10] ;  /* 0xfffff00006147983 */ /* 0x000f280000100800 */
[----:B------:R-:W4:Y:S01]  /*0b10*/  LDG.E R23, desc[UR6][R2.64+-0x10] ;  /* 0xfffff00602177981 */ /* 0x000f22000c1e1900 */
[----:B--2--5:R-:W-:-:S03]  /*0b20*/  FFMA R12, R19, R14, R12 ;  /* 0x0000000e130c7223 */ /* 0x024fc6000000000c */
[----:B------:R-:W2:Y:S04]  /*0b30*/  LDL R14, [R6+-0xc] ;  /* 0xfffff400060e7983 */ /* 0x000ea80000100800 */
[----:B------:R-:W2:Y:S01]  /*0b40*/  LDG.E R19, desc[UR6][R2.64+-0xc] ;  /* 0xfffff40602137981 */ /* 0x000ea2000c1e1900 */
[----:B---3--:R-:W-:-:S03]  /*0b50*/  FFMA R12, R25, R24, R12 ;  /* 0x00000018190c7223 */ /* 0x008fc6000000000c */
[----:B------:R-:W3:Y:S01]  /*0b60*/  LDG.E R25, desc[UR6][R2.64+0x4] ;  /* 0x0000040602197981 */ /* 0x000ee2000c1e1900 */
[----:B----4-:R-:W-:-:S03]  /*0b70*/  FFMA R22, R15, R22, R12 ;  /* 0x000000160f167223 */ /* 0x010fc6000000000c */
[----:B------:R-:W4:Y:S04]  /*0b80*/  LDL R15, [R6+-0x8] ;  /* 0xfffff800060f7983 */ /* 0x000f280000100800 */
[----:B------:R-:W4:Y:S01]  /*0b90*/  LDG.E R12, desc[UR6][R2.64+-0x8] ;  /* 0xfffff806020c7981 */ /* 0x000f22000c1e1900 */
[----:B------:R-:W-:-:S03]  /*0ba0*/  FFMA R22, R21, R18, R22 ;  /* 0x0000001215167223 */ /* 0x000fc60000000016 */
[----:B------:R-:W3:Y:S04]  /*0bb0*/  LDL R18, [R6+-0x4] ;  /* 0xfffffc0006127983 */ /* 0x000ee80000100800 */
[----:B------:R-:W3:Y:S01]  /*0bc0*/  LDG.E R21, desc[UR6][R2.64+-0x4] ;  /* 0xfffffc0602157981 */ /* 0x000ee2000c1e1900 */
[----:B------:R-:W-:-:S03]  /*0bd0*/  FFMA R22, R23, R20, R22 ;  /* 0x0000001417167223 */ /* 0x000fc60000000016 */
[----:B------:R-:W3:Y:S04]  /*0be0*/  LDL R20, [R6] ;  /* 0x0000000006147983 */ /* 0x000ee80000100800 */
[----:B------:R-:W3:Y:S01]  /*0bf0*/  LDG.E R23, desc[UR6][R2.64] ;  /* 0x0000000602177981 */ /* 0x000ee2000c1e1900 */
[----:B--2---:R-:W-:-:S03]  /*0c00*/  FFMA R27, R19, R14, R22 ;  /* 0x0000000e131b7223 */ /* 0x004fc60000000016 */
[----:B------:R-:W2:Y:S04]  /*0c10*/  LDL R22, [R6+0x4] ;  /* 0x0000040006167983 */ /* 0x000ea80000100800 */
[----:B------:R-:W2:Y:S04]  /*0c20*/  LDL R19, [R6+0x8] ;  /* 0x0000080006137983 */ /* 0x000ea80000100800 */
[----:B------:R-:W2:Y:S01]  /*0c30*/  LDG.E R14, desc[UR6][R2.64+0x8] ;  /* 0x00000806020e7981 */ /* 0x000ea2000c1e1900 */
[----:B----4-:R-:W-:-:S03]  /*0c40*/  FFMA R12, R12, R15, R27 ;  /* 0x0000000f0c0c7223 */ /* 0x010fc6000000001b */
[----:B------:R-:W4:Y:S01]  /*0c50*/  LDG.E R15, desc[UR6][R2.64+0xc] ;  /* 0x00000c06020f7981 */ /* 0x000f22000c1e1900 */
[----:B---3--:R-:W-:-:S03]  /*0c60*/  FFMA R18, R21, R18, R12 ;  /* 0x0000001215127223 */ /* 0x008fc6000000000c */
[----:B------:R-:W4:Y:S04]  /*0c70*/  LDL R12, [R6+0xc] ;  /* 0x00000c00060c7983 */ /* 0x000f280000100800 */
[----:B------:R-:W3:Y:S01]  /*0c80*/  LDG.E R21, desc[UR6][R2.64+0x10] ;  /* 0x0000100602157981 */ /* 0x000ee2000c1e1900 */
[----:B------:R-:W-:-:S03]  /*0c90*/  FFMA R20, R23, R20, R18 ;  /* 0x0000001417147223 */ /* 0x000fc60000000012 */
[----:B------:R-:W3:Y:S04]  /*0ca0*/  LDL R18, [R6+0x10] ;  /* 0x0000100006127983 */ /* 0x000ee80000100800 */
[----:B------:R-:W3:Y:S01]  /*0cb0*/  LDL R23, [R6+0x14] ;  /* 0x0000140006177983 */ /* 0x000ee20000100800 */
[----:B--2---:R-:W-:-:S03]  /*0cc0*/  FFMA R25, R25, R22, R20 ;  /* 0x0000001619197223 */ /* 0x004fc60000000014 */
[----:B------:R-:W2:Y:S04]  /*0cd0*/  LDG.E R20, desc[UR6][R2.64+0x14] ;  /* 0x0000140602147981 */ /* 0x000ea8000c1e1900 */
[----:B------:R-:W2:Y:S01]  /*0ce0*/  LDL R22, [R6+0x18] ;  /* 0x0000180006167983 */ /* 0x000ea20000100800 */
[----:B------:R-:W-:-:S03]  /*0cf0*/  FFMA R24, R14, R19, R25 ;  /* 0x000000130e187223 */ /* 0x000fc60000000019 */
[----:B------:R-:W2:Y:S04]  /*0d00*/  LDG.E R25, desc[UR6][R2.64+0x18] ;  /* 0x0000180602197981 */ /* 0x000ea8000c1e1900 */
[----:B------:R0:W2:Y:S04]  /*0d10*/  LDL R19, [R6+0x1c] ;  /* 0x00001c0006137983 */ /* 0x0000a80000100800 */
[----:B------:R-:W2:Y:S01]  /*0d20*/  LDG.E R14, desc[UR6][R2.64+0x1c] ;  /* 0x00001c06020e7981 */ /* 0x000ea2000c1e1900 */
[----:B------:R-:W-:-:S04]  /*0d30*/  IADD3 R7, PT, PT, R7, 0x10, RZ ;  /* 0x0000001007077810 */ /* 0x000fc80007ffe0ff */
[----:B------:R-:W-:Y:S01]  /*0d40*/  ISETP.NE.AND P2, PT, R7, RZ, PT ;  /* 0x000000ff0700720c */ /* 0x000fe20003f45270 */
[----:B----4-:R-:W-:Y:S01]  /*0d50*/  FFMA R12, R15, R12, R24 ;  /* 0x0000000c0f0c7223 */ /* 0x010fe20000000018 */
[----:B------:R-:W-:-:S03]  /*0d60*/  IADD3 R15, P3, PT, R2, 0x40, RZ ;  /* 0x00000040020f7810 */ /* 0x000fc60007f7e0ff */
[----:B---3--:R-:W-:Y:S02]  /*0d70*/  FFMA R21, R21, R18, R12 ;  /* 0x0000001215157223 */ /* 0x008fe4000000000c */
[----:B------:R-:W-:Y:S01]  /*0d80*/  IMAD.X R18, RZ, RZ, R3, P3 ;  /* 0x000000ffff127224 */ /* 0x000fe200018e0603 */
[----:B0-----:R-:W-:Y:S01]  /*0d90*/  IADD3 R6, PT, PT, R6, 0x40, RZ ;  /* 0x0000004006067810 */ /* 0x001fe20007ffe0ff */
[----:B--2---:R-:W-:-:S04]  /*0da0*/  FFMA R20, R20, R23, R21 ;  /* 0x0000001714147223 */ /* 0x004fc80000000015 */
[----:B------:R-:W-:-:S04]  /*0db0*/  FFMA R25, R25, R22, R20 ;  /* 0x0000001619197223 */ /* 0x000fc80000000014 */
[----:B------:R-:W-:Y:S01]  /*0dc0*/  FFMA R12, R14, R19, R25 ;  /* 0x000000130e0c7223 */ /* 0x000fe20000000019 */
[----:B------:R-:W-:Y:S06]  /*0dd0*/  @P2 BRA `(.L_x_60) ;  /* 0xfffffffc00202947 */ /* 0x000fec000383ffff */
[----:B------:R-:W-:-:S07]  /*0de0*/  IMAD.MOV.U32 R14, RZ, RZ, R5 ;  /* 0x000000ffff0e7224 */ /* 0x000fce00078e0005 */
.L_x_59:
[----:B------:R-:W-:-:S13]  /*0df0*/  ISETP.NE.AND P2, PT, R17, RZ, PT ;  /* 0x000000ff1100720c */ /* 0x000fda0003f45270 */
[----:B------:R-:W-:Y:S05]  /*0e00*/  @!P2 BRA `(.L_x_61) ;  /* 0x00000004004ca947 */ /* 0x000fea0003800000 */
[----:B------:R-:W-:Y:S01]  /*0e10*/  ISETP.NE.AND P2, PT, R16, RZ, PT ;  /* 0x000000ff1000720c */ /* 0x000fe20003f45270 */
[----:B------:R-:W-:-:S12]  /*0e20*/  @!P1 BRA `(.L_x_62) ;  /* 0x0000000000889947 */ /* 0x000fd80003800000 */
[----:B------:R-:W0:Y:S01]  /*0e30*/  LDC.64 R6, c[0x0][0x390] ;  /* 0x0000e400ff067b82 */ /* 0x000e220000000a00 */
[CC--:B------:R-:W-:Y:S01]  /*0e40*/  IADD3 R19, PT, PT, R13.reuse, R14.reuse, RZ ;  /* 0x0000000e0d137210 */ /* 0x0c0fe20007ffe0ff */
[----:B------:R-:W-:Y:S01]  /*0e50*/  IMAD R15, R14, 0x4, R0 ;  /* 0x000000040e0f7824 */ /* 0x000fe200078e0200 */
[----:B------:R-:W-:-:S04]  /*0e60*/  IADD3 R18, P3, PT, R13, R14, RZ ;  /* 0x0000000e0d127210 */ /* 0x000fc80007f7e0ff */
[----:B------:R-:W-:Y:S01]  /*0e70*/  IADD3.X R20, PT, PT, RZ, RZ, RZ, P3, !PT ;  /* 0x000000ffff147210 */ /* 0x000fe20001ffe4ff */
[----:B------:R-:W1:Y:S01]  /*0e80*/  LDC.64 R2, c[0x0][0x390] ;  /* 0x0000e400ff027b82 */ /* 0x000e620000000a00 */
[----:B------:R-:W2:Y:S04]  /*0e90*/  LDL R22, [R15] ;  /* 0x000000000f167983 */ /* 0x000ea80000100800 */
[----:B------:R-:W3:Y:S04]  /*0ea0*/  LDL R24, [R15+0x4] ;  /* 0x000004000f187983 */ /* 0x000ee80000100800 */
[----:B------:R-:W4:Y:S01]  /*0eb0*/  LDL R27, [R15+0x1c] ;  /* 0x00001c000f1b7983 */ /* 0x000f220000100800 */
[----:B0-----:R-:W-:-:S06]  /*0ec0*/  IMAD.WIDE.U32 R6, R19, 0x4, R6 ;  /* 0x0000000413067825 */ /* 0x001fcc00078e0006 */
[----:B------:R-:W2:Y:S01]  /*0ed0*/  LDG.E R7, desc[UR6][R6.64] ;  /* 0x0000000606077981 */ /* 0x000ea2000c1e1900 */
[----:B-1----:R-:W-:-:S04]  /*0ee0*/  LEA R2, P3, R18, R2, 0x2 ;  /* 0x0000000212027211 */ /* 0x002fc800078610ff */
[----:B------:R-:W-:Y:S02]  /*0ef0*/  LEA.HI.X R3, R18, R3, R20, 0x2, P3 ;  /* 0x0000000312037211 */ /* 0x000fe400018f1414 */
[----:B------:R-:W4:Y:S04]  /*0f00*/  LDL R18, [R15+0x8] ;  /* 0x000008000f127983 */ /* 0x000f280000100800 */
[----:B------:R-:W3:Y:S04]  /*0f10*/  LDG.E R25, desc[UR6][R2.64+0x4] ;  /* 0x0000040602197981 */ /* 0x000ee8000c1e1900 */
[----:B------:R-:W4:Y:S04]  /*0f20*/  LDG.E R19, desc[UR6][R2.64+0x8] ;  /* 0x0000080602137981 */ /* 0x000f28000c1e1900 */
[----:B------:R-:W4:Y:S04]  /*0f30*/  LDL R20, [R15+0xc] ;  /* 0x00000c000f147983 */ /* 0x000f280000100800 */
[----:B------:R-:W4:Y:S04]  /*0f40*/  LDG.E R21, desc[UR6][R2.64+0xc] ;  /* 0x00000c0602157981 */ /* 0x000f28000c1e1900 */
[----:B------:R-:W4:Y:S04]  /*0f50*/  LDG.E R23, desc[UR6][R2.64+0x10] ;  /* 0x0000100602177981 */ /* 0x000f28000c1e1900 */
[----:B------:R-:W4:Y:S01]  /*0f60*/  LDG.E R6, desc[UR6][R2.64+0x18] ;  /* 0x0000180602067981 */ /* 0x000f22000c1e1900 */
[----:B--2--5:R-:W-:-:S03]  /*0f70*/  FFMA R22, R7, R22, R12 ;  /* 0x0000001607167223 */ /* 0x024fc6000000000c */
[----:B------:R-:W2:Y:S04]  /*0f80*/  LDL R12, [R15+0x10] ;  /* 0x000010000f0c7983 */ /* 0x000ea80000100800 */
[----:B------:R-:W2:Y:S01]  /*0f90*/  LDG.E R7, desc[UR6][R2.64+0x14] ;  /* 0x0000140602077981 */ /* 0x000ea2000c1e1900 */
[----:B---3--:R-:W-:-:S03]  /*0fa0*/  FFMA R26, R25, R24, R22 ;  /* 0x00000018191a7223 */ /* 0x008fc60000000016 */
[----:B------:R-:W3:Y:S04]  /*0fb0*/  LDL R22, [R15+0x14] ;  /* 0x000014000f167983 */ /* 0x000ee80000100800 */
[----:B------:R-:W3:Y:S04]  /*0fc0*/  LDL R25, [R15+0x18] ;  /* 0x000018000f197983 */ /* 0x000ee80000100800 */
[----:B------:R-:W3:Y:S01]  /*0fd0*/  LDG.E R24, desc[UR6][R2.64+0x1c] ;  /* 0x00001c0602187981 */ /* 0x000ee2000c1e1900 */
[----:B----4-:R-:W-:-:S04]  /*0fe0*/  FFMA R18, R19, R18, R26 ;  /* 0x0000001213127223 */ /* 0x010fc8000000001a */
[----:B------:R-:W-:Y:S01]  /*0ff0*/  FFMA R18, R21, R20, R18 ;  /* 0x0000001415127223 */ /* 0x000fe20000000012 */
[----:B------:R-:W-:-:S03]  /*1000*/  VIADD R14, R14, 0x8 ;  /* 0x000000080e0e7836 */ /* 0x000fc60000000000 */
[----:B--2---:R-:W-:-:S04]  /*1010*/  FFMA R12, R23, R12, R18 ;  /* 0x0000000c170c7223 */ /* 0x004fc80000000012 */
[----:B---3--:R-:W-:-:S04]  /*1020*/  FFMA R7, R7, R22, R12 ;  /* 0x0000001607077223 */ /* 0x008fc8000000000c */
[----:B------:R-:W-:-:S04]  /*1030*/  FFMA R7, R6, R25, R7 ;  /* 0x0000001906077223 */ /* 0x000fc80000000007 */
[----:B------:R-:W-:-:S07]  /*1040*/  FFMA R12, R24, R27, R7 ;  /* 0x0000001b180c7223 */ /* 0x000fce0000000007 */
.L_x_62:
        /* <DEDUP_REMOVED lines=9> */
[----:B------:R-:W2:Y:S04]  /*10e0*/  LDL R22, [R15+0x8] ;  /* 0x000008000f167983 */ /* 0x000ea80000100800 */
[----:B------:R-:W3:Y:S01]  /*10f0*/  LDL R24, [R15+0xc] ;  /* 0x00000c000f187983 */ /* 0x000ee20000100800 */
[----:B0-----:R-:W-:-:S06]  /*1100*/  IMAD.WIDE.U32 R6, R19, 0x4, R6 ;  /* 0x0000000413067825 */ /* 0x001fcc00078e0006 */
[----:B------:R-:W4:Y:S01]  /*1110*/  LDG.E R7, desc[UR6][R6.64] ;  /* 0x0000000606077981 */ /* 0x000f22000c1e1900 */
[----:B-1----:R-:W-:-:S04]  /*1120*/  LEA R2, P3, R18, R2, 0x2 ;  /* 0x0000000212027211 */ /* 0x002fc800078610ff */
[----:B------:R-:W-:Y:S02]  /*1130*/  LEA.HI.X R3, R18, R3, R20, 0x2, P3 ;  /* 0x0000000312037211 */ /* 0x000fe400018f1414 */
[----:B------:R-:W4:Y:S04]  /*1140*/  LDL R18, [R15] ;  /* 0x000000000f127983 */ /* 0x000f280000100800 */
[----:B------:R-:W2:Y:S04]  /*1150*/  LDL R20, [R15+0x4] ;  /* 0x000004000f147983 */ /* 0x000ea80000100800 */
[----:B------:R-:W2:Y:S04]  /*1160*/  LDG.E R19, desc[UR6][R2.64+0x4] ;  /* 0x0000040602137981 */ /* 0x000ea8000c1e1900 */
[----:B------:R-:W3:Y:S04]  /*1170*/  LDG.E R21, desc[UR6][R2.64+0x8] ;  /* 0x0000080602157981 */ /* 0x000ee8000c1e1900 */
[----:B------:R-:W3:Y:S01]  /*1180*/  LDG.E R23, desc[UR6][R2.64+0xc] ;  /* 0x00000c0602177981 */ /* 0x000ee2000c1e1900 */
[----:B------:R-:W-:-:S02]  /*1190*/  VIADD R14, R14, 0x4 ;  /* 0x000000040e0e7836 */ /* 0x000fc40000000000 */
[----:B----45:R-:W-:-:S04]  /*11a0*/  FFMA R18, R7, R18, R12 ;  /* 0x0000001207127223 */ /* 0x030fc8000000000c */
[----:B--2---:R-:W-:-:S04]  /*11b0*/  FFMA R18, R19, R20, R18 ;  /* 0x0000001413127223 */ /* 0x004fc80000000012 */
[----:B---3--:R-:W-:-:S04]  /*11c0*/  FFMA R18, R21, R22, R18 ;  /* 0x0000001615127223 */ /* 0x008fc80000000012 */
[----:B------:R-:W-:-:S07]  /*11d0*/  FFMA R12, R23, R24, R18 ;  /* 0x00000018170c7223 */ /* 0x000fce0000000012 */
.L_x_63:
[----:B------:R-:W-:Y:S05]  /*11e0*/  @!P2 BRA `(.L_x_61) ;  /* 0x000000000054a947 */ /* 0x000fea0003800000 */
[----:B------:R-:W0:Y:S01]  /*11f0*/  LDC.64 R2, c[0x0][0x390] ;  /* 0x0000e400ff027b82 */ /* 0x000e220000000a00 */
[----:B------:R-:W-:Y:S01]  /*1200*/  IADD3 R7, PT, PT, R13, R14, RZ ;  /* 0x0000000e0d077210 */ /* 0x000fe20007ffe0ff */
[----:B------:R-:W-:-:S04]  /*1210*/  IMAD R6, R14, 0x4, R0 ;  /* 0x000000040e067824 */ /* 0x000fc800078e0200 */
[----:B0-----:R-:W-:Y:S02]  /*1220*/  IMAD.WIDE.U32 R2, R7, 0x4, R2 ;  /* 0x0000000407027825 */ /* 0x001fe400078e0002 */
[----:B------:R-:W2:Y:S04]  /*1230*/  LDL R7, [R6] ;  /* 0x0000000006077983 */ /* 0x000ea80000100800 */
[----:B------:R-:W2:Y:S01]  /*1240*/  LDG.E R3, desc[UR6][R2.64] ;  /* 0x0000000602037981 */ /* 0x000ea2000c1e1900 */
[----:B------:R-:W-:Y:S01]  /*1250*/  ISETP.NE.AND P2, PT, R8, 0x1, PT ;  /* 0x000000010800780c */ /* 0x000fe20003f45270 */
[----:B--2--5:R-:W-:-:S12]  /*1260*/  FFMA R12, R3, R7, R12 ;  /* 0x00000007030c7223 */ /* 0x024fd8000000000c */
[----:B------:R-:W-:Y:S05]  /*1270*/  @!P2 BRA `(.L_x_61) ;  /* 0x000000000030a947 */ /* 0x000fea0003800000 */
[----:B------:R-:W0:Y:S01]  /*1280*/  LDC.64 R2, c[0x0][0x390] ;  /* 0x0000e400ff027b82 */ /* 0x000e220000000a00 */
[----:B------:R-:W-:Y:S02]  /*1290*/  IADD3 R13, P3, PT, R13, R14, RZ ;  /* 0x0000000e0d0d7210 */ /* 0x000fe40007f7e0ff */
[----:B------:R-:W-:Y:S02]  /*12a0*/  ISETP.NE.AND P2, PT, R8, 0x2, PT ;  /* 0x000000020800780c */ /* 0x000fe40003f45270 */
[----:B------:R-:W-:Y:S02]  /*12b0*/  IADD3.X R14, PT, PT, RZ, RZ, RZ, P3, !PT ;  /* 0x000000ffff0e7210 */ /* 0x000fe40001ffe4ff */
[----:B0-----:R-:W-:-:S04]  /*12c0*/  LEA R2, P3, R13, R2, 0x2 ;  /* 0x000000020d027211 */ /* 0x001fc800078610ff */
[----:B------:R-:W-:Y:S02]  /*12d0*/  LEA.HI.X R3, R13, R3, R14, 0x2, P3 ;  /* 0x000000030d037211 */ /* 0x000fe400018f140e */
[----:B------:R-:W2:Y:S04]  /*12e0*/  LDL R13, [R6+0x4] ;  /* 0x00000400060d7983 */ /* 0x000ea80000100800 */
[----:B------:R-:W2:Y:S04]  /*12f0*/  LDG.E R7, desc[UR6][R2.64+0x4] ;  /* 0x0000040602077981 */ /* 0x000ea8000c1e1900 */
[----:B------:R-:W3:Y:S04]  /*1300*/  @P2 LDG.E R15, desc[UR6][R2.64+0x8] ;  /* 0x00000806020f2981 */ /* 0x000ee8000c1e1900 */
[----:B------:R-:W3:Y:S01]  /*1310*/  @P2 LDL R14, [R6+0x8] ;  /* 0x00000800060e2983 */ /* 0x000ee20000100800 */
[----:B--2---:R-:W-:-:S04]  /*1320*/  FFMA R12, R7, R13, R12 ;  /* 0x0000000d070c7223 */ /* 0x004fc8000000000c */
[----:B---3--:R-:W-:-:S07]  /*1330*/  @P2 FFMA R12, R15, R14, R12 ;  /* 0x0000000e0f0c2223 */ /* 0x008fce000000000c */
.L_x_61:
[----:B-----5:R1:W-:Y:S01]  /*1340*/  STL [R11], R12 ;  /* 0x0000000c0b007387 */ /* 0x0203e20000100800 */
[----:B------:R-:W-:-:S05]  /*1350*/  VIADD R10, R10, 0x1 ;  /* 0x000000010a0a7836 */ /* 0x000fca0000000000 */
[----:B------:R-:W-:-:S13]  /*1360*/  ISETP.NE.AND P2, PT, R10, UR4, PT ;  /* 0x000000040a007c0c */ /* 0x000fda000bf45270 */
[----:B-1----:R-:W-:Y:S05]  /*1370*/  @P2 BRA `(.L_x_64) ;  /* 0xfffffff400842947 */ /* 0x002fea000383ffff */
[----:B------:R-:W-:Y:S01]  /*1380*/  HFMA2 R12, -RZ, RZ, 0, 0 ;  /* 0x00000000ff0c7431 */ /* 0x000fe200000001ff */
[----:B------:R-:W-:Y:S06]  /*1390*/  BRA.U !UP0, `(.L_x_65) ;  /* 0x0000001108787547 */ /* 0x000fec000b800000 */
[----:B------:R-:W0:Y:S01]  /*13a0*/  LDCU.64 UR4, c[0x0][0x380] ;  /* 0x00007000ff0477ac */ /* 0x000e220008000a00 */
[----:B------:R-:W-:Y:S01]  /*13b0*/  VIADD R12, R1, 0x20 ;  /* 0x00000020010c7836 */ /* 0x000fe20000000000 */
[----:B------:R-:W-:Y:S01]  /*13c0*/  MOV R18, R9 ;  /* 0x0000000900127202 */ /* 0x000fe20000000f00 */
[----:B0-----:R-:W-:-:S04]  /*13d0*/  UIADD3 UR4, UP0, UPT, UR4, 0x20, URZ ;  /* 0x0000002004047890 */ /* 0x001fc8000ff1e0ff */
[----:B------:R-:W-:-:S12]  /*13e0*/  UIADD3.X UR5, UPT, UPT, URZ, UR5, URZ, UP0, !UPT ;  /* 0x00000005ff057290 */ /* 0x000fd800087fe4ff */
.L_x_114:
[----:B------:R-:W2:Y:S01]  /*13f0*/  LDL R6, [R12+-0x20] ;  /* 0xffffe0000c067983 */ /* 0x000ea20000100800 */
[----:B------:R-:W-:Y:S01]  /*1400*/  MOV R2, UR4 ;  /* 0x0000000400027c02 */ /* 0x000fe20008000f00 */
[----:B------:R-:W-:Y:S01]  /*1410*/  IMAD.U32 R3, RZ, RZ, UR5 ;  /* 0x00000005ff037e24 */ /* 0x000fe2000f8e00ff */
[----:B------:R-:W-:Y:S03]  /*1420*/  BSSY.RECONVERGENT B1, `(.L_x_66) ;  /* 0x000000f000017945 */ /* 0x000fe60003800200 */
[----:B------:R-:W-:-:S04]  /*1430*/  IMAD.WIDE R2, R18, 0x4, R2 ;  /* 0x0000000412027825 */ /* 0x000fc800078e0202 */
[----:B--2---:R-:W-:-:S05]  /*1440*/  VIADD R0, R6, 0x1800000 ;  /* 0x0180000006007836 */ /* 0x004fca0000000000 */
[----:B------:R-:W-:-:S04]  /*1450*/  LOP3.LUT R0, R0, 0x7f800000, RZ, 0xc0, !PT ;  /* 0x7f80000000007812 */ /* 0x000fc800078ec0ff */
[----:B------:R-:W-:-:S13]  /*1460*/  ISETP.GT.U32.AND P0, PT, R0, 0x1ffffff, PT ;  /* 0x01ffffff0000780c */ /* 0x000fda0003f04070 */
[----:B------:R-:W-:Y:S05]  /*1470*/  @P0 BRA `(.L_x_67) ;  /* 0x0000000000140947 */ /* 0x000fea0003800000 */
[----:B------:R-:W-:Y:S02]  /*1480*/  MOV R0, R6 ;  /* 0x0000000600007202 */ /* 0x000fe40000000f00 */
[----:B------:R-:W-:-:S07]  /*1490*/  MOV R6, 0x14b0 ;  /* 0x000014b000067802 */ /* 0x000fce0000000f00 */
[----:B------:R-:W-:Y:S05]  /*14a0*/  CALL.REL.NOINC `($__internal_1_$__cuda_sm20_rcp_rn_f32_slowpath) ;  /* 0x0000002000247944 */ /* 0x000fea0003c00000 */
[----:B------:R-:W-:Y:S01]  /*14b0*/  IMAD.MOV.U32 R7, RZ, RZ, R11 ;  /* 0x000000ffff077224 */ /* 0x000fe200078e000b */
[----:B------:R-:W-:Y:S06]  /*14c0*/  BRA `(.L_x_68) ;  /* 0x0000000000107947 */ /* 0x000fec0003800000 */
.L_x_67:
[----:B------:R-:W0:Y:S02]  /*14d0*/  MUFU.RCP R7, R6 ;  /* 0x0000000600077308 */ /* 0x000e240000001000 */
[----:B0-----:R-:W-:-:S04]  /*14e0*/  FFMA R0, R6, R7, -1 ;  /* 0xbf80000006007423 */ /* 0x001fc80000000007 */
[----:B------:R-:W-:-:S04]  /*14f0*/  FADD.FTZ R0, -R0, -RZ ;  /* 0x800000ff00007221 */ /* 0x000fc80000010100 */
[----:B------:R-:W-:-:S07]  /*1500*/  FFMA R7, R7, R0, R7 ;  /* 0x0000000007077223 */ /* 0x000fce0000000007 */
.L_x_68:
[----:B------:R-:W-:Y:S05]  /*1510*/  BSYNC.RECONVERGENT B1 ;  /* 0x0000000000017941 */ /* 0x000fea0003800200 */
.L_x_66:
[----:B------:R-:W2:Y:S01]  /*1520*/  LDL R6, [R12+-0x1c] ;  /* 0xffffe4000c067983 */ /* 0x000ea20000100800 */
[----:B------:R-:W-:Y:S03]  /*1530*/  BSSY.RECONVERGENT B1, `(.L_x_69) ;  /* 0x000000f000017945 */ /* 0x000fe60003800200 */
[----:B------:R0:W-:Y:S01]  /*1540*/  STG.E desc[UR6][R2.64+-0x20], R7 ;  /* 0xffffe00702007986 */ /* 0x0001e2000c101906 */
[----:B--2---:R-:W-:-:S04]  /*1550*/  IADD3 R0, PT, PT, R6, 0x1800000, RZ ;  /* 0x0180000006007810 */ /* 0x004fc80007ffe0ff */
[----:B------:R-:W-:-:S04]  /*1560*/  LOP3.LUT R0, R0, 0x7f800000, RZ, 0xc0, !PT ;  /* 0x7f80000000007812 */ /* 0x000fc800078ec0ff */
[----:B------:R-:W-:-:S13]  /*1570*/  ISETP.GT.U32.AND P0, PT, R0, 0x1ffffff, PT ;  /* 0x01ffffff0000780c */ /* 0x000fda0003f04070 */
[----:B0-----:R-:W-:Y:S05]  /*1580*/  @P0 BRA `(.L_x_70) ;  /* 0x0000000000140947 */ /* 0x001fea0003800000 */
[----:B------:R-:W-:Y:S01]  /*1590*/  IMAD.MOV.U32 R0, RZ, RZ, R6 ;  /* 0x000000ffff007224 */ /* 0x000fe200078e0006 */
[----:B------:R-:W-:-:S07]  /*15a0*/  MOV R6, 0x15c0 ;  /* 0x000015c000067802 */ /* 0x000fce0000000f00 */
[----:B------:R-:W-:Y:S05]  /*15b0*/  CALL.REL.NOINC `($__internal_1_$__cuda_sm20_rcp_rn_f32_slowpath) ;  /* 0x0000001c00e07944 */ /* 0x000fea0003c00000 */
[----:B------:R-:W-:Y:S01]  /*15c0*/  MOV R7, R11 ;  /* 0x0000000b00077202 */ /* 0x000fe20000000f00 */
[----:B------:R-:W-:Y:S06]  /*15d0*/  BRA `(.L_x_71) ;  /* 0x0000000000107947 */ /* 0x000fec0003800000 */
.L_x_70:
[----:B------:R-:W0:Y:S02]  /*15e0*/  MUFU.RCP R7, R6 ;  /* 0x0000000600077308 */ /* 0x000e240000001000 */
[----:B0-----:R-:W-:-:S04]  /*15f0*/  FFMA R0, R6, R7, -1 ;  /* 0xbf80000006007423 */ /* 0x001fc80000000007 */
[----:B------:R-:W-:-:S04]  /*1600*/  FADD.FTZ R0, -R0, -RZ ;  /* 0x800000ff00007221 */ /* 0x000fc80000010100 */
[----:B------:R-:W-:-:S07]  /*1610*/  FFMA R7, R7, R0, R7 ;  /* 0x0000000007077223 */ /* 0x000fce0000000007 */
.L_x_71:
[----:B------:R-:W-:Y:S05]  /*1620*/  BSYNC.RECONVERGENT B1 ;  /* 0x0000000000017941 */ /* 0x000fea0003800200 */
.L_x_69:
[----:B------:R-:W2:Y:S01]  /*1630*/  LDL R6, [R12+-0x18] ;  /* 0xffffe8000c067983 */ /* 0x000ea20000100800 */
[----:B------:R-:W-:Y:S03]  /*1640*/  BSSY.RECONVERGENT B1, `(.L_x_72) ;  /* 0x000000f000017945 */ /* 0x000fe60003800200 */
[----:B------:R0:W-:Y:S01]  /*1650*/  STG.E desc[UR6][R2.64+-0x1c], R7 ;  /* 0xffffe40702007986 */ /* 0x0001e2000c101906 */
[----:B--2---:R-:W-:-:S05]  /*1660*/  VIADD R0, R6, 0x1800000 ;  /* 0x0180000006007836 */ /* 0x004fca0000000000 */
[----:B------:R-:W-:-:S04]  /*1670*/  LOP3.LUT R0, R0, 0x7f800000, RZ, 0xc0, !PT ;  /* 0x7f80000000007812 */ /* 0x000fc800078ec0ff */
[----:B------:R-:W-:-:S13]  /*1680*/  ISETP.GT.U32.AND P0, PT, R0, 0x1ffffff, PT ;  /* 0x01ffffff0000780c */ /* 0x000fda0003f04070 */
[----:B0-----:R-:W-:Y:S05]  /*1690*/  @P0 BRA `(.L_x_73) ;  /* 0x0000000000140947 */ /* 0x001fea0003800000 */
[----:B------:R-:W-:Y:S02]  /*16a0*/  MOV R0, R6 ;  /* 0x0000000600007202 */ /* 0x000fe40000000f00 */
[----:B------:R-:W-:-:S07]  /*16b0*/  MOV R6, 0x16d0 ;  /* 0x000016d000067802 */ /* 0x000fce0000000f00 */
[----:B------:R-:W-:Y:S05]  /*16c0*/  CALL.REL.NOINC `($__internal_1_$__cuda_sm20_rcp_rn_f32_slowpath) ;  /* 0x0000001c009c7944 */ /* 0x000fea0003c00000 */
[----:B------:R-:W-:Y:S01]  /*16d0*/  IMAD.MOV.U32 R7, RZ, RZ, R11 ;  /* 0x000000ffff077224 */ /* 0x000fe200078e000b */
[----:B------:R-:W-:Y:S06]  /*16e0*/  BRA `(.L_x_74) ;  /* 0x0000000000107947 */ /* 0x000fec0003800000 */
.L_x_73:
[----:B------:R-:W0:Y:S02]  /*16f0*/  MUFU.RCP R7, R6 ;  /* 0x0000000600077308 */ /* 0x000e240000001000 */
[----:B0-----:R-:W-:-:S04]  /*1700*/  FFMA R0, R6, R7, -1 ;  /* 0xbf80000006007423 */ /* 0x001fc80000000007 */
[----:B------:R-:W-:-:S04]  /*1710*/  FADD.FTZ R0, -R0, -RZ ;  /* 0x800000ff00007221 */ /* 0x000fc80000010100 */
[----:B------:R-:W-:-:S07]  /*1720*/  FFMA R7, R7, R0, R7 ;  /* 0x0000000007077223 */ /* 0x000fce0000000007 */
.L_x_74:
[----:B------:R-:W-:Y:S05]  /*1730*/  BSYNC.RECONVERGENT B1 ;  /* 0x0000000000017941 */ /* 0x000fea0003800200 */
.L_x_72:
        /* <DEDUP_REMOVED lines=12> */
.L_x_76:
[----:B------:R-:W0:Y:S02]  /*1800*/  MUFU.RCP R7, R6 ;  /* 0x0000000600077308 */ /* 0x000e240000001000 */
[----:B0-----:R-:W-:-:S04]  /*1810*/  FFMA R0, R6, R7, -1 ;  /* 0xbf80000006007423 */ /* 0x001fc80000000007 */
[----:B------:R-:W-:-:S04]  /*1820*/  FADD.FTZ R0, -R0, -RZ ;  /* 0x800000ff00007221 */ /* 0x000fc80000010100 */
[----:B------:R-:W-:-:S07]  /*1830*/  FFMA R7, R7, R0, R7 ;  /* 0x0000000007077223 */ /* 0x000fce0000000007 */
.L_x_77:
[----:B------:R-:W-:Y:S05]  /*1840*/  BSYNC.RECONVERGENT B1 ;  /* 0x0000000000017941 */ /* 0x000fea0003800200 */
.L_x_75:
        /* <DEDUP_REMOVED lines=12> */
.L_x_79:
[----:B------:R-:W0:Y:S02]  /*1910*/  MUFU.RCP R7, R6 ;  /* 0x0000000600077308 */ /* 0x000e240000001000 */
[----:B0-----:R-:W-:-:S04]  /*1920*/  FFMA R0, R6, R7, -1 ;  /* 0xbf80000006007423 */ /* 0x001fc80000000007 */
[----:B------:R-:W-:-:S04]  /*1930*/  FADD.FTZ R0, -R0, -RZ ;  /* 0x800000ff00007221 */ /* 0x000fc80000010100 */
[----:B------:R-:W-:-:S07]  /*1940*/  FFMA R7, R7, R0, R7 ;  /* 0x0000000007077223 */ /* 0x000fce0000000007 */
.L_x_80:
[----:B------:R-:W-:Y:S05]  /*1950*/  BSYNC.RECONVERGENT B1 ;  /* 0x0000000000017941 */ /* 0x000fea0003800200 */
.L_x_78:
        /* <DEDUP_REMOVED lines=12> */
.L_x_82:
[----:B------:R-:W0:Y:S02]  /*1a20*/  MUFU.RCP R7, R6 ;  /* 0x0000000600077308 */ /* 0x000e240000001000 */
[----:B0-----:R-:W-:-:S04]  /*1a30*/  FFMA R0, R6, R7, -1 ;  /* 0xbf80000006007423 */ /* 0x001fc80000000007 */
[----:B------:R-:W-:-:S04]  /*1a40*/  FADD.FTZ R0, -R0, -RZ ;  /* 0x800000ff00007221 */ /* 0x000fc80000010100 */
[----:B------:R-:W-:-:S07]  /*1a50*/  FFMA R7, R7, R0, R7 ;  /* 0x0000000007077223 */ /* 0x000fce0000000007 */
.L_x_83:
[----:B------:R-:W-:Y:S05]  /*1a60*/  BSYNC.RECONVERGENT B1 ;  /* 0x0000000000017941 */ /* 0x000fea0003800200 */
.L_x_81:
        /* <DEDUP_REMOVED lines=12> */
.L_x_85:
[----:B------:R-:W0:Y:S02]  /*1b30*/  MUFU.RCP R7, R6 ;  /* 0x0000000600077308 */ /* 0x000e240000001000 */
[----:B0-----:R-:W-:-:S04]  /*1b40*/  FFMA R0, R6, R7, -1 ;  /* 0xbf80000006007423 */ /* 0x001fc80000000007 */
[----:B------:R-:W-:-:S04]  /*1b50*/  FADD.FTZ R0, -R0, -RZ ;  /* 0x800000ff00007221 */ /* 0x000fc80000010100 */
[----:B------:R-:W-:-:S07]  /*1b60*/  FFMA R7, R7, R0, R7 ;  /* 0x0000000007077223 */ /* 0x000fce0000000007 */
.L_x_86:
[----:B------:R-:W-:Y:S05]  /*1b70*/  BSYNC.RECONVERGENT B1 ;  /* 0x0000000000017941 */ /* 0x000fea0003800200 */
.L_x_84:
        /* <DEDUP_REMOVED lines=12> */
.L_x_88:
[----:B------:R-:W0:Y:S02]  /*1c40*/  MUFU.RCP R7, R6 ;  /* 0x0000000600077308 */ /* 0x000e240000001000 */
[----:B0-----:R-:W-:-:S04]  /*1c50*/  FFMA R0, R6, R7, -1 ;  /* 0xbf80000006007423 */ /* 0x001fc80000000007 */
[----:B------:R-:W-:-:S04]  /*1c60*/  FADD.FTZ R0, -R0, -RZ ;  /* 0x800000ff00007221 */ /* 0x000fc80000010100 */
[----:B------:R-:W-:-:S07]  /*1c70*/  FFMA R7, R7, R0, R7 ;  /* 0x0000000007077223 */ /* 0x000fce0000000007 */
.L_x_89:
[----:B------:R-:W-:Y:S05]  /*1c80*/  BSYNC.RECONVERGENT B1 ;  /* 0x0000000000017941 */ /* 0x000fea0003800200 */
.L_x_87:
[----:B------:R-:W2:Y:S01]  /*1c90*/  LDL R6, [R12] ;  /* 0x000000000c067983 */ /* 0x000ea20000100800 */
        /* <DEDUP_REMOVED lines=11> */
.L_x_91:
[----:B------:R-:W0:Y:S02]  /*1d50*/  MUFU.RCP R7, R6 ;  /* 0x0000000600077308 */ /* 0x000e240000001000 */
[----:B0-----:R-:W-:-:S04]  /*1d60*/  FFMA R0, R6, R7, -1 ;  /* 0xbf80000006007423 */ /* 0x001fc80000000007 */
[----:B------:R-:W-:-:S04]  /*1d70*/  FADD.FTZ R0, -R0, -RZ ;  /* 0x800000ff00007221 */ /* 0x000fc80000010100 */
[----:B------:R-:W-:-:S07]  /*1d80*/  FFMA R7, R7, R0, R7 ;  /* 0x0000000007077223 */ /* 0x000fce0000000007 */
.L_x_92:
[----:B------:R-:W-:Y:S05]  /*1d90*/  BSYNC.RECONVERGENT B1 ;  /* 0x0000000000017941 */ /* 0x000fea0003800200 */
.L_x_90:
[----:B------:R-:W2:Y:S01]  /*1da0*/  LDL R6, [R12+0x4] ;  /* 0x000004000c067983 */ /* 0x000ea20000100800 */
        /* <DEDUP_REMOVED lines=11> */
.L_x_94:
[----:B------:R-:W0:Y:S02]  /*1e60*/  MUFU.RCP R7, R6 ;  /* 0x0000000600077308 */ /* 0x000e240000001000 */
[----:B0-----:R-:W-:-:S04]  /*1e70*/  FFMA R0, R6, R7, -1 ;  /* 0xbf80000006007423 */ /* 0x001fc80000000007 */
[----:B------:R-:W-:-:S04]  /*1e80*/  FADD.FTZ R0, -R0, -RZ ;  /* 0x800000ff00007221 */ /* 0x000fc80000010100 */
[----:B------:R-:W-:-:S07]  /*1e90*/  FFMA R7, R7, R0, R7 ;  /* 0x0000000007077223 */ /* 0x000fce0000000007 */
.L_x_95:
[----:B------:R-:W-:Y:S05]  /*1ea0*/  BSYNC.RECONVERGENT B1 ;  /* 0x0000000000017941 */ /* 0x000fea0003800200 */
.L_x_93:
[----:B------:R-:W2:Y:S01]  /*1eb0*/  LDL R6, [R12+0x8] ;  /* 0x000008000c067983 */ /* 0x000ea20000100800 */
        /* <DEDUP_REMOVED lines=11> */
.L_x_97:
[----:B------:R-:W0:Y:S02]  /*1f70*/  MUFU.RCP R7, R6 ;  /* 0x0000000600077308 */ /* 0x000e240000001000 */
[----:B0-----:R-:W-:-:S04]  /*1f80*/  FFMA R0, R6, R7, -1 ;  /* 0xbf80000006007423 */ /* 0x001fc80000000007 */
[----:B------:R-:W-:-:S04]  /*1f90*/  FADD.FTZ R0, -R0, -RZ ;  /* 0x800000ff00007221 */ /* 0x000fc80000010100 */
[----:B------:R-:W-:-:S07]  /*1fa0*/  FFMA R7, R7, R0, R7 ;  /* 0x0000000007077223 */ /* 0x000fce0000000007 */
.L_x_98:
[----:B------:R-:W-:Y:S05]  /*1fb0*/  BSYNC.RECONVERGENT B1 ;  /* 0x0000000000017941 */ /* 0x000fea0003800200 */
.L_x_96:
        /* <DEDUP_REMOVED lines=12> */
.L_x_100:
[----:B------:R-:W0:Y:S02]  /*2080*/  MUFU.RCP R7, R6 ;  /* 0x0000000600077308 */ /* 0x000e240000001000 */
[----:B0-----:R-:W-:-:S04]  /*2090*/  FFMA R0, R6, R7, -1 ;  /* 0xbf80000006007423 */ /* 0x001fc80000000007 */
[----:B------:R-:W-:-:S04]  /*20a0*/  FADD.FTZ R0, -R0, -RZ ;  /* 0x800000ff00007221 */ /* 0x000fc80000010100 */
[----:B------:R-:W-:-:S07]  /*20b0*/  FFMA R7, R7, R0, R7 ;  /* 0x0000000007077223 */ /* 0x000fce0000000007 */
.L_x_101:
[----:B------:R-:W-:Y:S05]  /*20c0*/  BSYNC.RECONVERGENT B1 ;  /* 0x0000000000017941 */ /* 0x000fea0003800200 */
.L_x_99:
        /* <DEDUP_REMOVED lines=12> */
.L_x_103:
[----:B------:R-:W0:Y:S02]  /*2190*/  MUFU.RCP R7, R6 ;  /* 0x0000000600077308 */ /* 0x000e240000001000 */
[----:B0-----:R-:W-:-:S04]  /*21a0*/  FFMA R0, R6, R7, -1 ;  /* 0xbf80000006007423 */ /* 0x001fc80000000007 */
[----:B------:R-:W-:-:S04]  /*21b0*/  FADD.FTZ R0, -R0, -RZ ;  /* 0x800000ff00007221 */ /* 0x000fc80000010100 */
[----:B------:R-:W-:-:S07]  /*21c0*/  FFMA R7, R7, R0, R7 ;  /* 0x0000000007077223 */ /* 0x000fce0000000007 */
.L_x_104:
[----:B------:R-:W-:Y:S05]  /*21d0*/  BSYNC.RECONVERGENT B1 ;  /* 0x0000000000017941 */ /* 0x000fea0003800200 */
.L_x_102:
        /* <DEDUP_REMOVED lines=12> */
.L_x_106:
[----:B------:R-:W0:Y:S02]  /*22a0*/  MUFU.RCP R7, R6 ;  /* 0x0000000600077308 */ /* 0x000e240000001000 */
[----:B0-----:R-:W-:-:S04]  /*22b0*/  FFMA R0, R6, R7, -1 ;  /* 0xbf80000006007423 */ /* 0x001fc80000000007 */
[----:B------:R-:W-:-:S04]  /*22c0*/  FADD.FTZ R0, -R0, -RZ ;  /* 0x800000ff00007221 */ /* 0x000fc80000010100 */
[----:B------:R-:W-:-:S07]  /*22d0*/  FFMA R7, R7, R0, R7 ;  /* 0x0000000007077223 */ /* 0x000fce0000000007 */
.L_x_107:
[----:B------:R-:W-:Y:S05]  /*22e0*/  BSYNC.RECONVERGENT B1 ;  /* 0x0000000000017941 */ /* 0x000fea0003800200 */
.L_x_105:
        /* <DEDUP_REMOVED lines=12> */
.L_x_109:
[----:B------:R-:W0:Y:S02]  /*23b0*/  MUFU.RCP R7, R6 ;  /* 0x0000000600077308 */ /* 0x000e240000001000 */
[----:B0-----:R-:W-:-:S04]  /*23c0*/  FFMA R0, R6, R7, -1 ;  /* 0xbf80000006007423 */ /* 0x001fc80000000007 */
[----:B------:R-:W-:-:S04]  /*23d0*/  FADD.FTZ R0, -R0, -RZ ;  /* 0x800000ff00007221 */ /* 0x000fc80000010100 */
[----:B------:R-:W-:-:S07]  /*23e0*/  FFMA R7, R7, R0, R7 ;  /* 0x0000000007077223 */ /* 0x000fce0000000007 */
.L_x_110:
[----:B------:R-:W-:Y:S05]  /*23f0*/  BSYNC.RECONVERGENT B1 ;  /* 0x0000000000017941 */ /* 0x000fea0003800200 */
.L_x_108:
        /* <DEDUP_REMOVED lines=12> */
.L_x_112:
[----:B------:R-:W0:Y:S02]  /*24c0*/  MUFU.RCP R7, R6 ;  /* 0x0000000600077308 */ /* 0x000e240000001000 */
[----:B0-----:R-:W-:-:S04]  /*24d0*/  FFMA R0, R6, R7, -1 ;  /* 0xbf80000006007423 */ /* 0x001fc80000000007 */
[----:B------:R-:W-:-:S04]  /*24e0*/  FADD.FTZ R0, -R0, -RZ ;  /* 0x800000ff00007221 */ /* 0x000fc80000010100 */
[----:B------:R-:W-:-:S07]  /*24f0*/  FFMA R7, R7, R0, R7 ;  /* 0x0000000007077223 */ /* 0x000fce0000000007 */
.L_x_113:
[----:B------:R-:W-:Y:S05]  /*2500*/  BSYNC.RECONVERGENT B1 ;  /* 0x0000000000017941 */ /* 0x000fea0003800200 */
.L_x_111:
[----:B------:R0:W-:Y:S01]  /*2510*/  STG.E desc[UR6][R2.64+0x1c], R7 ;  /* 0x00001c0702007986 */ /* 0x0001e2000c101906 */
[----:B------:R-:W-:Y:S01]  /*2520*/  VIADD R4, R4, 0x10 ;  /* 0x0000001004047836 */ /* 0x000fe20000000000 */
[----:B------:R-:W-:Y:S01]  /*2530*/  IADD3 R12, PT, PT, R12, 0x40, RZ ;  /* 0x000000400c0c7810 */ /* 0x000fe20007ffe0ff */
[----:B------:R-:W-:-:S03]  /*2540*/  VIADD R18, R18, 0x10 ;  /* 0x0000001012127836 */ /* 0x000fc60000000000 */
[----:B------:R-:W-:-:S13]  /*2550*/  ISETP.NE.AND P0, PT, R4, RZ, PT ;  /* 0x000000ff0400720c */ /* 0x000fda0003f05270 */
[----:B0-----:R-:W-:Y:S05]  /*2560*/  @P0 BRA `(.L_x_114) ;  /* 0xffffffec00a00947 */ /* 0x001fea000383ffff */
[----:B------:R-:W-:-:S07]  /*2570*/  MOV R12, R5 ;  /* 0x00000005000c7202 */ /* 0x000fce0000000f00 */
.L_x_65:
[----:B------:R-:W-:-:S13]  /*2580*/  ISETP.NE.AND P0, PT, R17, RZ, PT ;  /* 0x000000ff1100720c */ /* 0x000fda0003f05270 */
[----:B------:R-:W-:Y:S05]  /*2590*/  @!P0 EXIT ;  /* 0x000000000000894d */ /* 0x000fea0003800000 */
[----:B------:R-:W-:-:S13]  /*25a0*/  ISETP.GE.U32.AND P0, PT, R17, 0x8, PT ;  /* 0x000000081100780c */ /* 0x000fda0003f06070 */
[----:B------:R-:W-:Y:S05]  /*25b0*/  @!P0 BRA `(.L_x_115) ;  /* 0x0000000800348947 */ /* 0x000fea0003800000 */
[----:B------:R-:W-:-:S05]  /*25c0*/  IMAD R2, R12, 0x4, R1 ;  /* 0x000000040c027824 */ /* 0x000fca00078e0201 */
[----:B------:R-:W2:Y:S01]  /*25d0*/  LDL R4, [R2] ;  /* 0x0000000002047983 */ /* 0x000ea20000100800 */
[----:B------:R-:W-:Y:S01]  /*25e0*/  BSSY.RECONVERGENT B1, `(.L_x_116) ;  /* 0x000000e000017945 */ /* 0x000fe20003800200 */
[----:B--2---:R-:W-:-:S04]  /*25f0*/  IADD3 R0, PT, PT, R4, 0x1800000, RZ ;  /* 0x0180000004007810 */ /* 0x004fc80007ffe0ff */
[----:B------:R-:W-:-:S04]  /*2600*/  LOP3.LUT R0, R0, 0x7f800000, RZ, 0xc0, !PT ;  /* 0x7f80000000007812 */ /* 0x000fc800078ec0ff */
[----:B------:R-:W-:-:S13]  /*2610*/  ISETP.GT.U32.AND P0, PT, R0, 0x1ffffff, PT ;  /* 0x01ffffff0000780c */ /* 0x000fda0003f04070 */
[----:B------:R-:W-:Y:S05]  /*2620*/  @P0 BRA `(.L_x_117) ;  /* 0x0000000000140947 */ /* 0x000fea0003800000 */
[----:B------:R-:W-:Y:S01]  /*2630*/  IMAD.MOV.U32 R0, RZ, RZ, R4 ;  /* 0x000000ffff007224 */ /* 0x000fe200078e0004 */
[----:B------:R-:W-:-:S07]  /*2640*/  MOV R6, 0x2660 ;  /* 0x0000266000067802 */ /* 0x000fce0000000f00 */
[----:B------:R-:W-:Y:S05]  /*2650*/  CALL.REL.NOINC `($__internal_1_$__cuda_sm20_rcp_rn_f32_slowpath) ;  /* 0x0000000c00b87944 */ /* 0x000fea0003c00000 */
[----:B------:R-:W-:Y:S01]  /*2660*/  MOV R3, R11 ;  /* 0x0000000b00037202 */ /* 0x000fe20000000f00 */
[----:B------:R-:W-:Y:S06]  /*2670*/  BRA `(.L_x_118) ;  /* 0x0000000000107947 */ /* 0x000fec0003800000 */
.L_x_117:
[----:B------:R-:W0:Y:S02]  /*2680*/  MUFU.RCP R3, R4 ;  /* 0x0000000400037308 */ /* 0x000e240000001000 */
[----:B0-----:R-:W-:-:S04]  /*2690*/  FFMA R0, R4, R3, -1 ;  /* 0xbf80000004007423 */ /* 0x001fc80000000003 */
[----:B------:R-:W-:-:S04]  /*26a0*/  FADD.FTZ R0, -R0, -RZ ;  /* 0x800000ff00007221 */ /* 0x000fc80000010100 */
[----:B------:R-:W-:-:S07]  /*26b0*/  FFMA R3, R3, R0, R3 ;  /* 0x0000000003037223 */ /* 0x000fce0000000003 */
.L_x_118:
[----:B------:R-:W-:Y:S05]  /*26c0*/  BSYNC.RECONVERGENT B1 ;  /* 0x0000000000017941 */ /* 0x000fea0003800200 */
.L_x_116:
[----:B------:R-:W2:Y:S01]  /*26d0*/  LDL R6, [R2+0x4] ;  /* 0x0000040002067983 */ /* 0x000ea20000100800 */
[----:B------:R-:W0:Y:S01]  /*26e0*/  LDC.64 R4, c[0x0][0x380] ;  /* 0x0000e000ff047b82 */ /* 0x000e220000000a00 */
[----:B------:R-:W-:Y:S01]  /*26f0*/  IMAD.IADD R7, R9, 0x1, R12 ;  /* 0x0000000109077824 */ /* 0x000fe200078e020c */
[----:B------:R-:W-:Y:S03]  /*2700*/  BSSY.RECONVERGENT B1, `(.L_x_119) ;  /* 0x0000010000017945 */ /* 0x000fe60003800200 */
[----:B0-----:R-:W-:-:S05]  /*2710*/  IMAD.WIDE R4, R7, 0x4, R4 ;  /* 0x0000000407047825 */ /* 0x001fca00078e0204 */
        /* <DEDUP_REMOVED lines=10> */
.L_x_120:
[----:B------:R-:W0:Y:S02]  /*27c0*/  MUFU.RCP R3, R6 ;  /* 0x0000000600037308 */ /* 0x000e240000001000 */
[----:B0-----:R-:W-:-:S04]  /*27d0*/  FFMA R0, R6, R3, -1 ;  /* 0xbf80000006007423 */ /* 0x001fc80000000003 */
[----:B------:R-:W-:-:S04]  /*27e0*/  FADD.FTZ R0, -R0, -RZ ;  /* 0x800000ff00007221 */ /* 0x000fc80000010100 */
[----:B------:R-:W-:-:S07]  /*27f0*/  FFMA R3, R3, R0, R3 ;  /* 0x0000000003037223 */ /* 0x000fce0000000003 */
.L_x_121:
[----:B------:R-:W-:Y:S05]  /*2800*/  BSYNC.RECONVERGENT B1 ;  /* 0x0000000000017941 */ /* 0x000fea0003800200 */
.L_x_119:
        /* <DEDUP_REMOVED lines=12> */
.L_x_123:
[----:B------:R-:W0:Y:S02]  /*28d0*/  MUFU.RCP R3, R6 ;  /* 0x0000000600037308 */ /* 0x000e240000001000 */
[----:B0-----:R-:W-:-:S04]  /*28e0*/  FFMA R0, R6, R3, -1 ;  /* 0xbf80000006007423 */ /* 0x001fc80000000003 */
[----:B------:R-:W-:-:S04]  /*28f0*/  FADD.FTZ R0, -R0, -RZ ;  /* 0x800000ff00007221 */ /* 0x000fc80000010100 */
[----:B------:R-:W-:-:S07]  /*2900*/  FFMA R3, R3, R0, R3 ;  /* 0x0000000003037223 */ /* 0x000fce0000000003 */
.L_x_124:
[----:B------:R-:W-:Y:S05]  /*2910*/  BSYNC.RECONVERGENT B1 ;  /* 0x0000000000017941 */ /* 0x000fea0003800200 */
.L_x_122:
        /* <DEDUP_REMOVED lines=12> */
.L_x_126:
[----:B------:R-:W0:Y:S02]  /*29e0*/  MUFU.RCP R3, R6 ;  /* 0x0000000600037308 */ /* 0x000e240000001000 */
[----:B0-----:R-:W-:-:S04]  /*29f0*/  FFMA R0, R6, R3, -1 ;  /* 0xbf80000006007423 */ /* 0x001fc80000000003 */
[----:B------:R-:W-:-:S04]  /*2a00*/  FADD.FTZ R0, -R0, -RZ ;  /* 0x800000ff00007221 */ /* 0x000fc80000010100 */
[----:B------:R-:W-:-:S07]  /*2a10*/  FFMA R3, R3, R0, R3 ;  /* 0x0000000003037223 */ /* 0x000fce0000000003 */
.L_x_127:
[----:B------:R-:W-:Y:S05]  /*2a20*/  BSYNC.RECONVERGENT B1 ;  /* 0x0000000000017941 */ /* 0x000fea0003800200 */
.L_x_125:
        /* <DEDUP_REMOVED lines=12> */
.L_x_129:
[----:B------:R-:W0:Y:S02]  /*2af0*/  MUFU.RCP R3, R6 ;  /* 0x0000000600037308 */ /* 0x000e240000001000 */
[----:B0-----:R-:W-:-:S04]  /*2b00*/  FFMA R0, R6, R3, -1 ;  /* 0xbf80000006007423 */ /* 0x001fc80000000003 */
[----:B------:R-:W-:-:S04]  /*2b10*/  FADD.FTZ R0, -R0, -RZ ;  /* 0x800000ff00007221 */ /* 0x000fc80000010100 */
[----:B------:R-:W-:-:S07]  /*2b20*/  FFMA R3, R3, R0, R3 ;  /* 0x0000000003037223 */ /* 0x000fce0000000003 */
.L_x_130:
[----:B------:R-:W-:Y:S05]  /*2b30*/  BSYNC.RECONVERGENT B1 ;  /* 0x0000000000017941 */ /* 0x000fea0003800200 */
.L_x_128:
        /* <DEDUP_REMOVED lines=12> */
.L_x_132:
[----:B------:R-:W0:Y:S02]  /*2c00*/  MUFU.RCP R3, R6 ;  /* 0x0000000600037308 */ /* 0x000e240000001000 */
[----:B0-----:R-:W-:-:S04]  /*2c10*/  FFMA R0, R6, R3, -1 ;  /* 0xbf80000006007423 */ /* 0x001fc80000000003 */
[----:B------:R-:W-:-:S04]  /*2c20*/  FADD.FTZ R0, -R0, -RZ ;  /* 0x800000ff00007221 */ /* 0x000fc80000010100 */
[----:B------:R-:W-:-:S07]  /*2c30*/  FFMA R3, R3, R0, R3 ;  /* 0x0000000003037223 */ /* 0x000fce0000000003 */
.L_x_133:
[----:B------:R-:W-:Y:S05]  /*2c40*/  BSYNC.RECONVERGENT B1 ;  /* 0x0000000000017941 */ /* 0x000fea0003800200 */
.L_x_131:
        /* <DEDUP_REMOVED lines=12> */
.L_x_135:
[----:B------:R-:W0:Y:S02]  /*2d10*/  MUFU.RCP R3, R6 ;  /* 0x0000000600037308 */ /* 0x000e240000001000 */
[----:B0-----:R-:W-:-:S04]  /*2d20*/  FFMA R0, R6, R3, -1 ;  /* 0xbf80000006007423 */ /* 0x001fc80000000003 */
[----:B------:R-:W-:-:S04]  /*2d30*/  FADD.FTZ R0, -R0, -RZ ;  /* 0x800000ff00007221 */ /* 0x000fc80000010100 */
[----:B------:R-:W-:-:S07]  /*2d40*/  FFMA R3, R3, R0, R3 ;  /* 0x0000000003037223 */ /* 0x000fce0000000003 */
.L_x_136:
[----:B------:R-:W-:Y:S05]  /*2d50*/  BSYNC.RECONVERGENT B1 ;  /* 0x0000000000017941 */ /* 0x000fea0003800200 */
.L_x_134:
        /* <DEDUP_REMOVED lines=12> */
.L_x_138:
[----:B------:R-:W0:Y:S02]  /*2e20*/  MUFU.RCP R3, R2 ;  /* 0x0000000200037308 */ /* 0x000e240000001000 */
[----:B0-----:R-:W-:-:S04]  /*2e30*/  FFMA R0, R2, R3, -1 ;  /* 0xbf80000002007423 */ /* 0x001fc80000000003 */
[----:B------:R-:W-:-:S04]  /*2e40*/  FADD.FTZ R0, -R0, -RZ ;  /* 0x800000ff00007221 */ /* 0x000fc80000010100 */
[----:B------:R-:W-:-:S07]  /*2e50*/  FFMA R3, R3, R0, R3 ;  /* 0x0000000003037223 */ /* 0x000fce0000000003 */
.L_x_139:
[----:B------:R-:W-:Y:S05]  /*2e60*/  BSYNC.RECONVERGENT B1 ;  /* 0x0000000000017941 */ /* 0x000fea0003800200 */
.L_x_137:
[----:B------:R0:W-:Y:S01]  /*2e70*/  STG.E desc[UR6][R4.64+0x1c], R3 ;  /* 0x00001c0304007986 */ /* 0x0001e2000c101906 */
[----:B------:R-:W-:-:S07]  /*2e80*/  VIADD R12, R12, 0x8 ;  /* 0x000000080c0c7836 */ /* 0x000fce0000000000 */
.L_x_115:
[----:B------:R-:W-:-:S13]  /*2e90*/  ISETP.NE.AND P0, PT, R16, RZ, PT ;  /* 0x000000ff1000720c */ /* 0x000fda0003f05270 */
[----:B------:R-:W-:Y:S05]  /*2ea0*/  @!P0 EXIT ;  /* 0x000000000000894d */ /* 0x000fea0003800000 */
[----:B------:R-:W-:-:S13]  /*2eb0*/  ISETP.GE.U32.AND P0, PT, R16, 0x4, PT ;  /* 0x000000041000780c */ /* 0x000fda0003f06070 */
[----:B------:R-:W-:Y:S05]  /*2ec0*/  @!P0 BRA `(.L_x_140) ;  /* 0x0000000400248947 */ /* 0x000fea0003800000 */
[----:B------:R-:W-:-:S05]  /*2ed0*/  LEA R2, R12, R1, 0x2 ;  /* 0x000000010c027211 */ /* 0x000fca00078e10ff */
[----:B0-----:R-:W2:Y:S01]  /*2ee0*/  LDL R4, [R2] ;  /* 0x0000000002047983 */ /* 0x001ea20000100800 */
[----:B------:R-:W-:Y:S01]  /*2ef0*/  BSSY.RECONVERGENT B1, `(.L_x_141) ;  /* 0x000000e000017945 */ /* 0x000fe20003800200 */
        /* <DEDUP_REMOVED lines=9> */
.L_x_142:
[----:B------:R-:W0:Y:S02]  /*2f90*/  MUFU.RCP R3, R4 ;  /* 0x0000000400037308 */ /* 0x000e240000001000 */
[----:B0-----:R-:W-:-:S04]  /*2fa0*/  FFMA R0, R4, R3, -1 ;  /* 0xbf80000004007423 */ /* 0x001fc80000000003 */
[----:B------:R-:W-:-:S04]  /*2fb0*/  FADD.FTZ R0, -R0, -RZ ;  /* 0x800000ff00007221 */ /* 0x000fc80000010100 */
[----:B------:R-:W-:-:S07]  /*2fc0*/  FFMA R3, R3, R0, R3 ;  /* 0x0000000003037223 */ /* 0x000fce0000000003 */
.L_x_143:
[----:B------:R-:W-:Y:S05]  /*2fd0*/  BSYNC.RECONVERGENT B1 ;  /* 0x0000000000017941 */ /* 0x000fea0003800200 */
.L_x_141:
[----:B------:R-:W2:Y:S01]  /*2fe0*/  LDL R6, [R2+0x4] ;  /* 0x0000040002067983 */ /* 0x000ea20000100800 */
[----:B------:R-:W0:Y:S01]  /*2ff0*/  LDC.64 R4, c[0x0][0x380] ;  /* 0x0000e000ff047b82 */ /* 0x000e220000000a00 */
[----:B------:R-:W-:Y:S01]  /*3000*/  IADD3 R7, PT, PT, R9, R12, RZ ;  /* 0x0000000c09077210 */ /* 0x000fe20007ffe0ff */
[----:B------:R-:W-:Y:S04]  /*3010*/  BSSY.RECONVERGENT B1, `(.L_x_144) ;  /* 0x0000010000017945 */ /* 0x000fe80003800200 */
[----:B0-----:R-:W-:-:S05]  /*3020*/  IMAD.WIDE R4, R7, 0x4, R4 ;  /* 0x0000000407047825 */ /* 0x001fca00078e0204 */
        /* <DEDUP_REMOVED lines=10> */
.L_x_145:
[----:B------:R-:W0:Y:S02]  /*30d0*/  MUFU.RCP R3, R6 ;  /* 0x0000000600037308 */ /* 0x000e240000001000 */
[----:B0-----:R-:W-:-:S04]  /*30e0*/  FFMA R0, R6, R3, -1 ;  /* 0xbf80000006007423 */ /* 0x001fc80000000003 */
[----:B------:R-:W-:-:S04]  /*30f0*/  FADD.FTZ R0, -R0, -RZ ;  /* 0x800000ff00007221 */ /* 0x000fc80000010100 */
[----:B------:R-:W-:-:S07]  /*3100*/  FFMA R3, R3, R0, R3 ;  /* 0x0000000003037223 */ /* 0x000fce0000000003 */
.L_x_146:
[----:B------:R-:W-:Y:S05]  /*3110*/  BSYNC.RECONVERGENT B1 ;  /* 0x0000000000017941 */ /* 0x000fea0003800200 */
.L_x_144:
        /* <DEDUP_REMOVED lines=12> */
.L_x_148:
[----:B------:R-:W0:Y:S02]  /*31e0*/  MUFU.RCP R3, R6 ;  /* 0x0000000600037308 */ /* 0x000e240000001000 */
[----:B0-----:R-:W-:-:S04]  /*31f0*/  FFMA R0, R6, R3, -1 ;  /* 0xbf80000006007423 */ /* 0x001fc80000000003 */
[----:B------:R-:W-:-:S04]  /*3200*/  FADD.FTZ R0, -R0, -RZ ;  /* 0x800000ff00007221 */ /* 0x000fc80000010100 */
[----:B------:R-:W-:-:S07]  /*3210*/  FFMA R3, R3, R0, R3 ;  /* 0x0000000003037223 */ /* 0x000fce0000000003 */
.L_x_149:
[----:B------:R-:W-:Y:S05]  /*3220*/  BSYNC.RECONVERGENT B1 ;  /* 0x0000000000017941 */ /* 0x000fea0003800200 */
.L_x_147:
        /* <DEDUP_REMOVED lines=12> */
.L_x_151:
[----:B------:R-:W0:Y:S02]  /*32f0*/  MUFU.RCP R3, R2 ;  /* 0x0000000200037308 */ /* 0x000e240000001000 */
[----:B0-----:R-:W-:-:S04]  /*3300*/  FFMA R0, R2, R3, -1 ;  /* 0xbf80000002007423 */ /* 0x001fc80000000003 */
[----:B------:R-:W-:-:S04]  /*3310*/  FADD.FTZ R0, -R0, -RZ ;  /* 0x800000ff00007221 */ /* 0x000fc80000010100 */
[----:B------:R-:W-:-:S07]  /*3320*/  FFMA R3, R3, R0, R3 ;  /* 0x0000000003037223 */ /* 0x000fce0000000003 */
.L_x_152:
[----:B------:R-:W-:Y:S05]  /*3330*/  BSYNC.RECONVERGENT B1 ;  /* 0x0000000000017941 */ /* 0x000fea0003800200 */
.L_x_150:
[----:B------:R1:W-:Y:S01]  /*3340*/  STG.E desc[UR6][R4.64+0xc], R3 ;  /* 0x00000c0304007986 */ /* 0x0003e2000c101906 */
[----:B------:R-:W-:-:S07]  /*3350*/  IADD3 R12, PT, PT, R12, 0x4, RZ ;  /* 0x000000040c0c7810 */ /* 0x000fce0007ffe0ff */
.L_x_140:
[----:B------:R-:W-:-:S13]  /*3360*/  ISETP.NE.AND P0, PT, R8, RZ, PT ;  /* 0x000000ff0800720c */ /* 0x000fda0003f05270 */
[----:B------:R-:W-:Y:S05]  /*3370*/  @!P0 EXIT ;  /* 0x000000000000894d */ /* 0x000fea0003800000 */
[----:B01----:R-:W0:Y:S01]  /*3380*/  LDC.64 R4, c[0x0][0x380] ;  /* 0x0000e000ff047b82 */ /* 0x003e220000000a00 */
[----:B------:R-:W-:Y:S02]  /*3390*/  IMAD.IADD R3, R9, 0x1, R12 ;  /* 0x0000000109037824 */ /* 0x000fe400078e020c */
[----:B------:R-:W-:Y:S01]  /*33a0*/  IMAD R2, R12, 0x4, R1 ;  /* 0x000000040c027824 */ /* 0x000fe200078e0201 */
[----:B------:R-:W-:-:S07]  /*33b0*/  IADD3 R12, PT, PT, -R8, RZ, RZ ;  /* 0x000000ff080c7210 */ /* 0x000fce0007ffe1ff */
.L_x_156:
[----:B------:R-:W2:Y:S01]  /*33c0*/  LDL R6, [R2] ;  /* 0x0000000002067983 */ /* 0x000ea20000100800 */
[----:B------:R-:W-:Y:S01]  /*33d0*/  IADD3 R12, PT, PT, R12, 0x1, RZ ;  /* 0x000000010c0c7810 */ /* 0x000fe20007ffe0ff */
[----:B------:R-:W-:Y:S01]  /*33e0*/  BSSY.RECONVERGENT B1, `(.L_x_153) ;  /* 0x0000010000017945 */ /* 0x000fe20003800200 */
[----:B01----:R-:W-:Y:S02]  /*33f0*/  IMAD.WIDE R8, R3, 0x4, R4 ;  /* 0x0000000403087825 */ /* 0x003fe400078e0204 */
[----:B------:R-:W-:Y:S02]  /*3400*/  ISETP.NE.AND P3, PT, R12, RZ, PT ;  /* 0x000000ff0c00720c */ /* 0x000fe40003f65270 */
[----:B--2---:R-:W-:-:S05]  /*3410*/  VIADD R0, R6, 0x1800000 ;  /* 0x0180000006007836 */ /* 0x004fca0000000000 */
        /* <DEDUP_REMOVED lines=8> */
.L_x_154:
[----:B------:R-:W0:Y:S02]  /*34a0*/  MUFU.RCP R7, R6 ;  /* 0x0000000600077308 */ /* 0x000e240000001000 */
[----:B0-----:R-:W-:-:S04]  /*34b0*/  FFMA R0, R6, R7, -1 ;  /* 0xbf80000006007423 */ /* 0x001fc80000000007 */
[----:B------:R-:W-:-:S04]  /*34c0*/  FADD.FTZ R0, -R0, -RZ ;  /* 0x800000ff00007221 */ /* 0x000fc80000010100 */
[----:B------:R-:W-:-:S07]  /*34d0*/  FFMA R7, R7, R0, R7 ;  /* 0x0000000007077223 */ /* 0x000fce0000000007 */
.L_x_155:
[----:B------:R-:W-:Y:S05]  /*34e0*/  BSYNC.RECONVERGENT B1 ;  /* 0x0000000000017941 */ /* 0x000fea0003800200 */
.L_x_153:
[----:B------:R1:W-:Y:S01]  /*34f0*/  STG.E desc[UR6][R8.64], R7 ;  /* 0x0000000708007986 */ /* 0x0003e2000c101906 */
[----:B------:R-:W-:Y:S01]  /*3500*/  VIADD R3, R3, 0x1 ;  /* 0x0000000103037836 */ /* 0x000fe20000000000 */
[----:B------:R-:W-:Y:S01]  /*3510*/  IADD3 R2, PT, PT, R2, 0x4, RZ ;  /* 0x0000000402027810 */ /* 0x000fe20007ffe0ff */
[----:B------:R-:W-:Y:S06]  /*3520*/  @P3 BRA `(.L_x_156) ;  /* 0xfffffffc00a43947 */ /* 0x000fec000383ffff */
[----:B------:R-:W-:Y:S05]  /*3530*/  EXIT ;  /* 0x000000000000794d */ /* 0x000fea0003800000 */
        .weak           $__internal_1_$__cuda_sm20_rcp_rn_f32_slowpath
        .type           $__internal_1_$__cuda_sm20_rcp_rn_f32_slowpath,@function
        .size           $__internal_1_$__cuda_sm20_rcp_rn_f32_slowpath,(.L_x_175 - $__internal_1_$__cuda_sm20_rcp_rn_f32_slowpath)
$__internal_1_$__cuda_sm20_rcp_rn_f32_slowpath:
[----:B------:R-:W-:Y:S01]  /*3540*/  IMAD.SHL.U32 R7, R0, 0x2, RZ ;  /* 0x0000000200077824 */ /* 0x000fe200078e00ff */
[----:B------:R-:W-:Y:S04]  /*3550*/  BSSY.RECONVERGENT B0, `(.L_x_157) ;  /* 0x0000030000007945 */ /* 0x000fe80003800200 */
[----:B------:R-:W-:-:S04]  /*3560*/  SHF.R.U32.HI R7, RZ, 0x18, R7 ;  /* 0x00000018ff077819 */ /* 0x000fc80000011607 */
[----:B------:R-:W-:-:S13]  /*3570*/  ISETP.NE.U32.AND P0, PT, R7, RZ, PT ;  /* 0x000000ff0700720c */ /* 0x000fda0003f05070 */
[----:B------:R-:W-:Y:S05]  /*3580*/  @P0 BRA `(.L_x_158) ;  /* 0x0000000000280947 */ /* 0x000fea0003800000 */
[----:B------:R-:W-:-:S04]  /*3590*/  SHF.L.U32 R7, R0, 0x1, RZ ;  /* 0x0000000100077819 */ /* 0x000fc800000006ff */
[----:B------:R-:W-:-:S13]  /*35a0*/  ISETP.NE.AND P0, PT, R7, RZ, PT ;  /* 0x000000ff0700720c */ /* 0x000fda0003f05270 */
[----:B------:R-:W-:Y:S01]  /*35b0*/  @P0 FFMA R7, R0, 1.84467440737095516160e+19, RZ ;  /* 0x5f80000000070823 */ /* 0x000fe200000000ff */
[----:B------:R-:W-:Y:S08]  /*35c0*/  @!P0 MUFU.RCP R11, R0 ;  /* 0x00000000000b8308 */ /* 0x000ff00000001000 */
[----:B------:R-:W0:Y:S02]  /*35d0*/  @P0 MUFU.RCP R10, R7 ;  /* 0x00000007000a0308 */ /* 0x000e240000001000 */
[----:B0-----:R-:W-:-:S04]  /*35e0*/  @P0 FFMA R13, R7, R10, -1 ;  /* 0xbf800000070d0423 */ /* 0x001fc8000000000a */
[----:B------:R-:W-:-:S04]  /*35f0*/  @P0 FADD.FTZ R13, -R13, -RZ ;  /* 0x800000ff0d0d0221 */ /* 0x000fc80000010100 */
[----:B------:R-:W-:-:S04]  /*3600*/  @P0 FFMA R10, R10, R13, R10 ;  /* 0x0000000d0a0a0223 */ /* 0x000fc8000000000a */
[----:B------:R-:W-:Y:S01]  /*3610*/  @P0 FFMA R11, R10, 1.84467440737095516160e+19, RZ ;  /* 0x5f8000000a0b0823 */ /* 0x000fe200000000ff */
[----:B------:R-:W-:Y:S06]  /*3620*/  BRA `(.L_x_159) ;  /* 0x0000000000887947 */ /* 0x000fec0003800000 */
.L_x_158:
[----:B------:R-:W-:-:S05]  /*3630*/  VIADD R10, R7, 0xffffff03 ;  /* 0xffffff03070a7836 */ /* 0x000fca0000000000 */
[----:B------:R-:W-:-:S13]  /*3640*/  ISETP.GT.U32.AND P0, PT, R10, 0x1, PT ;  /* 0x000000010a00780c */ /* 0x000fda0003f04070 */
[----:B------:R-:W-:Y:S05]  /*3650*/  @P0 BRA `(.L_x_160) ;  /* 0x0000000000780947 */ /* 0x000fea0003800000 */
[----:B------:R-:W-:Y:S01]  /*3660*/  LOP3.LUT R19, R0, 0x7fffff, RZ, 0xc0, !PT ;  /* 0x007fffff00137812 */ /* 0x000fe200078ec0ff */
[----:B------:R-:W-:-:S03]  /*3670*/  HFMA2 R13, -RZ, RZ, 0, 1.78813934326171875e-07 ;  /* 0x00000003ff0d7431 */ /* 0x000fc600000001ff */
[----:B------:R-:W-:-:S04]  /*3680*/  LOP3.LUT R19, R19, 0x3f800000, RZ, 0xfc, !PT ;  /* 0x3f80000013137812 */ /* 0x000fc800078efcff */
[----:B------:R-:W0:Y:S01]  /*3690*/  MUFU.RCP R14, R19 ;  /* 0x00000013000e7308 */ /* 0x000e220000001000 */
[----:B------:R-:W-:Y:S01]  /*36a0*/  SHF.L.U32 R13, R13, R10, RZ ;  /* 0x0000000a0d0d7219 */ /* 0x000fe200000006ff */
[----:B0-----:R-:W-:-:S04]  /*36b0*/  FFMA R15, R19, R14, -1 ;  /* 0xbf800000130f7423 */ /* 0x001fc8000000000e */
[----:B------:R-:W-:-:S04]  /*36c0*/  FADD.FTZ R15, -R15, -RZ ;  /* 0x800000ff0f0f7221 */ /* 0x000fc80000010100 */
[CCC-:B------:R-:W-:Y:S01]  /*36d0*/  FFMA.RM R11, R14.reuse, R15.reuse, R14.reuse ;  /* 0x0000000f0e0b7223 */ /* 0x1c0fe2000000400e */
[----:B------:R-:W-:-:S04]  /*36e0*/  FFMA.RP R14, R14, R15, R14 ;  /* 0x0000000f0e0e7223 */ /* 0x000fc8000000800e */
[C---:B------:R-:W-:Y:S02]  /*36f0*/  LOP3.LUT R15, R11.reuse, 0x7fffff, RZ, 0xc0, !PT ;  /* 0x007fffff0b0f7812 */ /* 0x040fe400078ec0ff */
[----:B------:R-:W-:Y:S02]  /*3700*/  FSETP.NEU.FTZ.AND P0, PT, R11, R14, PT ;  /* 0x0000000e0b00720b */ /* 0x000fe40003f1d000 */
[----:B------:R-:W-:Y:S02]  /*3710*/  LOP3.LUT R15, R15, 0x800000, RZ, 0xfc, !PT ;  /* 0x008000000f0f7812 */ /* 0x000fe400078efcff */
[----:B------:R-:W-:Y:S02]  /*3720*/  SEL R11, RZ, 0xffffffff, !P0 ;  /* 0xffffffffff0b7807 */ /* 0x000fe40004000000 */
[----:B------:R-:W-:-:S03]  /*3730*/  LOP3.LUT R13, R13, R15, RZ, 0xc0, !PT ;  /* 0x0000000f0d0d7212 */ /* 0x000fc600078ec0ff */
[----:B------:R-:W-:Y:S01]  /*3740*/  IMAD.MOV R11, RZ, RZ, -R11 ;  /* 0x000000ffff0b7224 */ /* 0x000fe200078e0a0b */
[----:B------:R-:W-:-:S04]  /*3750*/  SHF.R.U32.HI R13, RZ, R10, R13 ;  /* 0x0000000aff0d7219 */ /* 0x000fc8000001160d */
[----:B------:R-:W-:Y:S02]  /*3760*/  LOP3.LUT P1, RZ, R11, R10, R15, 0xf8, !PT ;  /* 0x0000000a0bff7212 */ /* 0x000fe4000782f80f */
[C---:B------:R-:W-:Y:S02]  /*3770*/  LOP3.LUT P0, RZ, R13.reuse, 0x1, RZ, 0xc0, !PT ;  /* 0x000000010dff7812 */ /* 0x040fe4000780c0ff */
[----:B------:R-:W-:-:S04]  /*3780*/  LOP3.LUT P2, RZ, R13, 0x2, RZ, 0xc0, !PT ;  /* 0x000000020dff7812 */ /* 0x000fc8000784c0ff */
[----:B------:R-:W-:Y:S02]  /*3790*/  PLOP3.LUT P0, PT, P0, P1, P2, 0xe0, 0x0 ;  /* 0x000000000000781c */ /* 0x000fe40000703c20 */
[----:B------:R-:W-:Y:S02]  /*37a0*/  LOP3.LUT P1, RZ, R0, 0x7fffff, RZ, 0xc0, !PT ;  /* 0x007fffff00ff7812 */ /* 0x000fe4000782c0ff */
[----:B------:R-:W-:-:S04]  /*37b0*/  SEL R10, RZ, 0x1, !P0 ;  /* 0x00000001ff0a7807 */ /* 0x000fc80004000000 */
[----:B------:R-:W-:-:S04]  /*37c0*/  IADD3 R10, PT, PT, -R10, RZ, RZ ;  /* 0x000000ff0a0a7210 */ /* 0x000fc80007ffe1ff */
[----:B------:R-:W-:Y:S01]  /*37d0*/  ISETP.GE.AND P0, PT, R10, RZ, PT ;  /* 0x000000ff0a00720c */ /* 0x000fe20003f06270 */
[----:B------:R-:W-:-:S05]  /*37e0*/  VIADD R10, R7, 0xffffff04 ;  /* 0xffffff04070a7836 */ /* 0x000fca0000000000 */
[----:B------:R-:W-:-:S07]  /*37f0*/  SHF.R.U32.HI R11, RZ, R10, R15 ;  /* 0x0000000aff0b7219 */ /* 0x000fce000001160f */
[----:B------:R-:W-:-:S05]  /*3800*/  @!P0 IADD3 R11, PT, PT, R11, 0x1, RZ ;  /* 0x000000010b0b8810 */ /* 0x000fca0007ffe0ff */
[----:B------:R-:W-:-:S05]  /*3810*/  @!P1 IMAD.SHL.U32 R11, R11, 0x2, RZ ;  /* 0x000000020b0b9824 */ /* 0x000fca00078e00ff */
[----:B------:R-:W-:Y:S01]  /*3820*/  LOP3.LUT R11, R11, 0x80000000, R0, 0xf8, !PT ;  /* 0x800000000b0b7812 */ /* 0x000fe200078ef800 */
[----:B------:R-:W-:Y:S06]  /*3830*/  BRA `(.L_x_159) ;  /* 0x0000000000047947 */ /* 0x000fec0003800000 */
.L_x_160:
[----:B------:R0:W1:Y:S02]  /*3840*/  MUFU.RCP R11, R0 ;  /* 0x00000000000b7308 */ /* 0x0000640000001000 */
.L_x_159:
[----:B------:R-:W-:Y:S05]  /*3850*/  BSYNC.RECONVERGENT B0 ;  /* 0x0000000000007941 */ /* 0x000fea0003800200 */
.L_x_157:
[----:B------:R-:W-:-:S04]  /*3860*/  MOV R7, 0x0 ;  /* 0x0000000000077802 */ /* 0x000fc80000000f00 */
[----:B01----:R-:W-:Y:S05]  /*3870*/  RET.REL.NODEC R6 `(_Z6initRxPfS_S_ii) ;  /* 0xffffffc406e07950 */ /* 0x003fea0003c3ffff */
.L_x_161:
        /* <DEDUP_REMOVED lines=16> */
.L_x_175:


//--------------------- .text._Z5initXPfS_S_fii   --------------------------
	.section	.text._Z5initXPfS_S_fii,"ax",@progbits
	.align	128
        .global         _Z5initXPfS_S_fii
        .type           _Z5initXPfS_S_fii,@function
        .size           _Z5initXPfS_S_fii,(.L_x_181 - _Z5initXPfS_S_fii)
        .other          _Z5initXPfS_S_fii,@"STO_CUDA_ENTRY STV_DEFAULT"
_Z5initXPfS_S_fii:
.text._Z5initXPfS_S_fii:
[----:B------:R-:W-:Y:S01]  /*0000*/  LDC R1, c[0x0][0x37c] ;  /* 0x0000df00ff017b82 */ /* 0x000fe20000000800 */
[----:B------:R-:W0:Y:S07]  /*0010*/  S2R R5, SR_CTAID.X ;  /* 0x0000000000057919 */ /* 0x000e2e0000002500 */
[----:B------:R-:W1:Y:S01]  /*0020*/  LDC R4, c[0x0][0x3a0] ;  /* 0x0000e800ff047b82 */ /* 0x000e620000000800 */
[----:B------:R-:W0:Y:S01]  /*0030*/  LDCU UR4, c[0x0][0x360] ;  /* 0x00006c00ff0477ac */ /* 0x000e220008000800 */
[----:B------:R-:W0:Y:S01]  /*0040*/  S2R R0, SR_TID.X ;  /* 0x0000000000007919 */ /* 0x000e220000002100 */
[----:B------:R-:W2:Y:S01]  /*0050*/  LDCU UR5, c[0x0][0x39c] ;  /* 0x00007380ff0577ac */ /* 0x000ea20008000800 */
[----:B-1----:R-:W-:Y:S01]  /*0060*/  ISETP.GE.AND P0, PT, R4, 0x1, PT ;  /* 0x000000010400780c */ /* 0x002fe20003f06270 */
[----:B0-----:R-:W-:-:S05]  /*0070*/  IMAD R5, R5, UR4, R0 ;  /* 0x0000000405057c24 */ /* 0x001fca000f8e0200 */
[----:B--2---:R-:W-:-:S13]  /*0080*/  ISETP.GT.OR P0, PT, R5, UR5, !P0 ;  /* 0x0000000505007c0c */ /* 0x004fda000c704670 */
[----:B------:R-:W-:Y:S05]  /*0090*/  @P0 EXIT ;  /* 0x000000000000094d */ /* 0x000fea0003800000 */
[----:B------:R-:W0:Y:S01]  /*00a0*/  LDC.64 R2, c[0x0][0x380] ;  /* 0x0000e000ff027b82 */ /* 0x000e220000000a00 */
[C---:B------:R-:W-:Y:S01]  /*00b0*/  ISETP.GE.U32.AND P1, PT, R4.reuse, 0x8, PT ;  /* 0x000000080400780c */ /* 0x040fe20003f26070 */
[----:B------:R-:W1:Y:S01]  /*00c0*/  LDCU.64 UR8, c[0x0][0x358] ;  /* 0x00006b00ff0877ac */ /* 0x000e620008000a00 */
[----:B------:R-:W-:Y:S01]  /*00d0*/  LOP3.LUT R16, R4, 0x7, RZ, 0xc0, !PT ;  /* 0x0000000704107812 */ /* 0x000fe200078ec0ff */
[----:B------:R-:W-:-:S03]  /*00e0*/  IMAD R0, R5, R4, RZ ;  /* 0x0000000405007224 */ /* 0x000fc600078e02ff */
[----:B------:R-:W-:Y:S01]  /*00f0*/  ISETP.NE.AND P0, PT, R16, RZ, PT ;  /* 0x000000ff1000720c */ /* 0x000fe20003f05270 */
[----:B0-----:R-:W-:-:S04]  /*0100*/  IMAD.WIDE R2, R5, 0x4, R2 ;  /* 0x0000000405027825 */ /* 0x001fc800078e0202 */
[----:B------:R-:W-:Y:S02]  /*0110*/  HFMA2 R5, -RZ, RZ, 0, 0 ;  /* 0x00000000ff057431 */ /* 0x000fe400000001ff */
[----:B-1----:R-:W-:Y:S06]  /*0120*/  @!P1 BRA `(.L_x_162) ;  /* 0x0000000400149947 */ /* 0x002fec0003800000 */
[----:B------:R-:W0:Y:S01]  /*0130*/  LDCU.64 UR6, c[0x0][0x390] ;  /* 0x00007200ff0677ac */ /* 0x000e220008000a00 */
[----:B------:R-:W-:Y:S02]  /*0140*/  LOP3.LUT R5, R4, 0x7ffffff8, RZ, 0xc0, !PT ;  /* 0x7ffffff804057812 */ /* 0x000fe400078ec0ff */
[----:B------:R-:W-:Y:S01]  /*0150*/  MOV R10, R0 ;  /* 0x00000000000a7202 */ /* 0x000fe20000000f00 */
[----:B------:R-:W1:Y:S01]  /*0160*/  LDCU.64 UR4, c[0x0][0x388] ;  /* 0x00007100ff0477ac */ /* 0x000e620008000a00 */
[----:B------:R-:W-:Y:S01]  /*0170*/  IADD3 R11, PT, PT, -R5, RZ, RZ ;  /* 0x000000ff050b7210 */ /* 0x000fe20007ffe1ff */
[----:B------:R-:W2:Y:S01]  /*0180*/  LDCU UR10, c[0x0][0x398] ;  /* 0x00007300ff0a77ac */ /* 0x000ea20008000800 */
[----:B0-----:R-:W-:-:S04]  /*0190*/  UIADD3 UR6, UP0, UPT, UR6, 0x10, URZ ;  /* 0x0000001006067890 */ /* 0x001fc8000ff1e0ff */
[----:B------:R-:W-:Y:S02]  /*01a0*/  UIADD3.X UR7, UPT, UPT, URZ, UR7, URZ, UP0, !UPT ;  /* 0x00000007ff077290 */ /* 0x000fe400087fe4ff */
[----:B-1----:R-:W-:Y:S01]  /*01b0*/  UIADD3 UR4, UP1, UPT, UR4, 0x10, URZ ;  /* 0x0000001004047890 */ /* 0x002fe2000ff3e0ff */
[----:B------:R-:W-:-:S03]  /*01c0*/  MOV R6, UR6 ;  /* 0x0000000600067c02 */ /* 0x000fc60008000f00 */
[----:B------:R-:W-:Y:S01]  /*01d0*/  MOV R7, UR7 ;  /* 0x0000000700077c02 */ /* 0x000fe20008000f00 */
[----:B--2---:R-:W-:-:S12]  /*01e0*/  UIADD3.X UR5, UPT, UPT, URZ, UR5, URZ, UP1, !UPT ;  /* 0x00000005ff057290 */ /* 0x004fd80008ffe4ff */
.L_x_163:
[----:B--2---:R-:W2:Y:S04]  /*01f0*/  LDG.E R9, desc[UR8][R6.64+-0x10] ;  /* 0xfffff00806097981 */ /* 0x004ea8000c1e1900 */
[----:B------:R-:W3:Y:S01]  /*0200*/  LDG.E R12, desc[UR8][R2.64] ;  /* 0x00000008020c7981 */ /* 0x000ee2000c1e1900 */
[----:B------:R-:W-:Y:S01]  /*0210*/  MOV R8, UR4 ;  /* 0x0000000400087c02 */ /* 0x000fe20008000f00 */
[----:B--2---:R-:W-:Y:S01]  /*0220*/  FADD R13, R9, 1 ;  /* 0x3f800000090d7421 */ /* 0x004fe20000000000 */
[----:B------:R-:W-:-:S03]  /*0230*/  MOV R9, UR5 ;  /* 0x0000000500097c02 */ /* 0x000fc60008000f00 */
[----:B------:R-:W-:Y:S01]  /*0240*/  FMUL R13, R13, 0.5 ;  /* 0x3f0000000d0d7820 */ /* 0x000fe20000400000 */
[----:B------:R-:W-:-:S04]  /*0250*/  IMAD.WIDE R8, R10, 0x4, R8 ;  /* 0x000000040a087825 */ /* 0x000fc800078e0208 */
[----:B---3--:R-:W-:-:S05]  /*0260*/  FFMA R13, R13, UR10, R12 ;  /* 0x0000000a0d0d7c23 */ /* 0x008fca000800000c */
[----:B------:R0:W-:Y:S04]  /*0270*/  STG.E desc[UR8][R8.64+-0x10], R13 ;  /* 0xfffff00d08007986 */ /* 0x0001e8000c101908 */
[----:B------:R-:W2:Y:S04]  /*0280*/  LDG.E R14, desc[UR8][R6.64+-0xc] ;  /* 0xfffff408060e7981 */ /* 0x000ea8000c1e1900 */
[----:B------:R-:W3:Y:S01]  /*0290*/  LDG.E R12, desc[UR8][R2.64] ;  /* 0x00000008020c7981 */ /* 0x000ee2000c1e1900 */
[----:B--2---:R-:W-:-:S04]  /*02a0*/  FADD R14, R14, 1 ;  /* 0x3f8000000e0e7421 */ /* 0x004fc80000000000 */
[----:B------:R-:W-:-:S04]  /*02b0*/  FMUL R15, R14, 0.5 ;  /* 0x3f0000000e0f7820 */ /* 0x000fc80000400000 */
        /* <DEDUP_REMOVED lines=8> */
[----:B0-----:R-:W3:Y:S04]  /*0340*/  LDG.E R13, desc[UR8][R6.64+-0x4] ;  /* 0xfffffc08060d7981 */ /* 0x001ee8000c1e1900 */
[----:B------:R-:W4:Y:S01]  /*0350*/  LDG.E R12, desc[UR8][R2.64] ;  /* 0x00000008020c7981 */ /* 0x000f22000c1e1900 */
[----:B---3--:R-:W-:-:S04]  /*0360*/  FADD R13, R13, 1 ;  /* 0x3f8000000d0d7421 */ /* 0x008fc80000000000 */
[----:B------:R-:W-:-:S04]  /*0370*/  FMUL R13, R13, 0.5 ;  /* 0x3f0000000d0d7820 */ /* 0x000fc80000400000 */
[----:B----4-:R-:W-:-:S05]  /*0380*/  FFMA R13, R13, UR10, R12 ;  /* 0x0000000a0d0d7c23 */ /* 0x010fca000800000c */
[----:B------:R0:W-:Y:S04]  /*0390*/  STG.E desc[UR8][R8.64+-0x4], R13 ;  /* 0xfffffc0d08007986 */ /* 0x0001e8000c101908 */
[----:B------:R-:W3:Y:S04]  /*03a0*/  LDG.E R14, desc[UR8][R6.64] ;  /* 0x00000008060e7981 */ /* 0x000ee8000c1e1900 */
[----:B------:R-:W4:Y:S01]  /*03b0*/  LDG.E R12, desc[UR8][R2.64] ;  /* 0x00000008020c7981 */ /* 0x000f22000c1e1900 */
[----:B---3--:R-:W-:-:S04]  /*03c0*/  FADD R14, R14, 1 ;  /* 0x3f8000000e0e7421 */ /* 0x008fc80000000000 */
[----:B-1----:R-:W-:-:S04]  /*03d0*/  FMUL R15, R14, 0.5 ;  /* 0x3f0000000e0f7820 */ /* 0x002fc80000400000 */
[----:B----4-:R-:W-:-:S05]  /*03e0*/  FFMA R15, R15, UR10, R12 ;  /* 0x0000000a0f0f7c23 */ /* 0x010fca000800000c */
[----:B------:R1:W-:Y:S04]  /*03f0*/  STG.E desc[UR8][R8.64], R15 ;  /* 0x0000000f08007986 */ /* 0x0003e8000c101908 */
[----:B------:R-:W3:Y:S04]  /*0400*/  LDG.E R14, desc[UR8][R6.64+0x4] ;  /* 0x00000408060e7981 */ /* 0x000ee8000c1e1900 */
[----:B------:R-:W4:Y:S01]  /*0410*/  LDG.E R12, desc[UR8][R2.64] ;  /* 0x00000008020c7981 */ /* 0x000f22000c1e1900 */
[----:B---3--:R-:W-:-:S04]  /*0420*/  FADD R14, R14, 1 ;  /* 0x3f8000000e0e7421 */ /* 0x008fc80000000000 */
[----:B--2---:R-:W-:-:S04]  /*0430*/  FMUL R17, R14, 0.5 ;  /* 0x3f0000000e117820 */ /* 0x004fc80000400000 */
[----:B----4-:R-:W-:-:S05]  /*0440*/  FFMA R17, R17, UR10, R12 ;  /* 0x0000000a11117c23 */ /* 0x010fca000800000c */
[----:B------:R2:W-:Y:S04]  /*0450*/  STG.E desc[UR8][R8.64+0x4], R17 ;  /* 0x0000041108007986 */ /* 0x0005e8000c101908 */
[----:B0-----:R-:W3:Y:S04]  /*0460*/  LDG.E R13, desc[UR8][R6.64+0x8] ;  /* 0x00000808060d7981 */ /* 0x001ee8000c1e1900 */
[----:B------:R-:W4:Y:S01]  /*0470*/  LDG.E R12, desc[UR8][R2.64] ;  /* 0x00000008020c7981 */ /* 0x000f22000c1e1900 */
[----:B---3--:R-:W-:-:S04]  /*0480*/  FADD R13, R13, 1 ;  /* 0x3f8000000d0d7421 */ /* 0x008fc80000000000 */
[----:B------:R-:W-:-:S04]  /*0490*/  FMUL R13, R13, 0.5 ;  /* 0x3f0000000d0d7820 */ /* 0x000fc80000400000 */
[----:B----4-:R-:W-:-:S05]  /*04a0*/  FFMA R13, R13, UR10, R12 ;  /* 0x0000000a0d0d7c23 */ /* 0x010fca000800000c */
[----:B------:R2:W-:Y:S04]  /*04b0*/  STG.E desc[UR8][R8.64+0x8], R13 ;  /* 0x0000080d08007986 */ /* 0x0005e8000c101908 */
[----:B------:R0:W3:Y:S04]  /*04c0*/  LDG.E R14, desc[UR8][R6.64+0xc] ;  /* 0x00000c08060e7981 */ /* 0x0000e8000c1e1900 */
[----:B------:R-:W4:Y:S01]  /*04d0*/  LDG.E R12, desc[UR8][R2.64] ;  /* 0x00000008020c7981 */ /* 0x000f22000c1e1900 */
[----:B------:R-:W-:Y:S02]  /*04e0*/  IADD3 R11, PT, PT, R11, 0x8, RZ ;  /* 0x000000080b0b7810 */ /* 0x000fe40007ffe0ff */
[----:B------:R-:W-:-:S02]  /*04f0*/  IADD3 R10, PT, PT, R10, 0x8, RZ ;  /* 0x000000080a0a7810 */ /* 0x000fc40007ffe0ff */
[----:B------:R-:W-:Y:S02]  /*0500*/  ISETP.NE.AND P1, PT, R11, RZ, PT ;  /* 0x000000ff0b00720c */ /* 0x000fe40003f25270 */
[----:B0-----:R-:W-:-:S04]  /*0510*/  IADD3 R6, P2, PT, R6, 0x20, RZ ;  /* 0x0000002006067810 */ /* 0x001fc80007f5e0ff */
[----:B------:R-:W-:Y:S01]  /*0520*/  IADD3.X R7, PT, PT, RZ, R7, RZ, P2, !PT ;  /* 0x00000007ff077210 */ /* 0x000fe200017fe4ff */
[----:B---3--:R-:W-:-:S04]  /*0530*/  FADD R14, R14, 1 ;  /* 0x3f8000000e0e7421 */ /* 0x008fc80000000000 */
[----:B-1----:R-:W-:-:S04]  /*0540*/  FMUL R15, R14, 0.5 ;  /* 0x3f0000000e0f7820 */ /* 0x002fc80000400000 */
[----:B----4-:R-:W-:-:S05]  /*0550*/  FFMA R15, R15, UR10, R12 ;  /* 0x0000000a0f0f7c23 */ /* 0x010fca000800000c */
[----:B------:R2:W-:Y:S01]  /*0560*/  STG.E desc[UR8][R8.64+0xc], R15 ;  /* 0x00000c0f08007986 */ /* 0x0005e2000c101908 */
[----:B------:R-:W-:Y:S05]  /*0570*/  @P1 BRA `(.L_x_163) ;  /* 0xfffffffc001c1947 */ /* 0x000fea000383ffff */
.L_x_162:
[----:B------:R-:W-:Y:S05]  /*0580*/  @!P0 EXIT ;  /* 0x000000000000894d */ /* 0x000fea0003800000 */
[----:B------:R-:W-:Y:S02]  /*0590*/  ISETP.GE.U32.AND P0, PT, R16, 0x4, PT ;  /* 0x000000041000780c */ /* 0x000fe40003f06070 */
[----:B------:R-:W-:-:S04]  /*05a0*/  LOP3.LUT R14, R4, 0x3, RZ, 0xc0, !PT ;  /* 0x00000003040e7812 */ /* 0x000fc800078ec0ff */
[----:B------:R-:W-:-:S07]  /*05b0*/  ISETP.NE.AND P1, PT, R14, RZ, PT ;  /* 0x000000ff0e00720c */ /* 0x000fce0003f25270 */
[----:B------:R-:W-:Y:S06]  /*05c0*/  @!P0 BRA `(.L_x_164) ;  /* 0x00000000007c8947 */ /* 0x000fec0003800000 */
[----:B------:R-:W0:Y:S01]  /*05d0*/  LDC.64 R6, c[0x0][0x390] ;  /* 0x0000e400ff067b82 */ /* 0x000e220000000a00 */
[----:B------:R-:W3:Y:S01]  /*05e0*/  LDG.E R10, desc[UR8][R2.64] ;  /* 0x00000008020a7981 */ /* 0x000ee2000c1e1900 */
[----:B------:R-:W3:Y:S06]  /*05f0*/  LDCU UR4, c[0x0][0x398] ;  /* 0x00007300ff0477ac */ /* 0x000eec0008000800 */
[----:B--2---:R-:W1:Y:S01]  /*0600*/  LDC.64 R8, c[0x0][0x388] ;  /* 0x0000e200ff087b82 */ /* 0x004e620000000a00 */
[----:B0-----:R-:W-:-:S05]  /*0610*/  IMAD.WIDE.U32 R6, R5, 0x4, R6 ;  /* 0x0000000405067825 */ /* 0x001fca00078e0006 */
[----:B------:R-:W2:Y:S01]  /*0620*/  LDG.E R11, desc[UR8][R6.64] ;  /* 0x00000008060b7981 */ /* 0x000ea2000c1e1900 */
[----:B------:R-:W-:-:S05]  /*0630*/  IADD3 R13, PT, PT, R0, R5, RZ ;  /* 0x00000005000d7210 */ /* 0x000fca0007ffe0ff */
[----:B-1----:R-:W-:-:S04]  /*0640*/  IMAD.WIDE R8, R13, 0x4, R8 ;  /* 0x000000040d087825 */ /* 0x002fc800078e0208 */
        /* <DEDUP_REMOVED lines=16> */
[----:B0-----:R-:W2:Y:S04]  /*0750*/  LDG.E R11, desc[UR8][R6.64+0xc] ;  /* 0x00000c08060b7981 */ /* 0x001ea8000c1e1900 */
[----:B------:R-:W3:Y:S01]  /*0760*/  LDG.E R10, desc[UR8][R2.64] ;  /* 0x00000008020a7981 */ /* 0x000ee2000c1e1900 */
[----:B------:R-:W-:Y:S01]  /*0770*/  IADD3 R5, PT, PT, R5, 0x4, RZ ;  /* 0x0000000405057810 */ /* 0x000fe20007ffe0ff */
[----:B--2---:R-:W-:-:S04]  /*0780*/  FADD R11, R11, 1 ;  /* 0x3f8000000b0b7421 */ /* 0x004fc80000000000 */
[----:B------:R-:W-:-:S04]  /*0790*/  FMUL R11, R11, 0.5 ;  /* 0x3f0000000b0b7820 */ /* 0x000fc80000400000 */
[----:B---3--:R-:W-:-:S05]  /*07a0*/  FFMA R11, R11, UR4, R10 ;  /* 0x000000040b0b7c23 */ /* 0x008fca000800000a */
[----:B------:R1:W-:Y:S02]  /*07b0*/  STG.E desc[UR8][R8.64+0xc], R11 ;  /* 0x00000c0b08007986 */ /* 0x0003e4000c101908 */
.L_x_164:
[----:B------:R-:W-:Y:S05]  /*07c0*/  @!P1 EXIT ;  /* 0x000000000000994d */ /* 0x000fea0003800000 */
[----:B------:R-:W-:Y:S02]  /*07d0*/  ISETP.NE.AND P0, PT, R14, 0x1, PT ;  /* 0x000000010e00780c */ /* 0x000fe40003f05270 */
[----:B------:R-:W-:-:S04]  /*07e0*/  LOP3.LUT R4, R4, 0x1, RZ, 0xc0, !PT ;  /* 0x0000000104047812 */ /* 0x000fc800078ec0ff */
[----:B------:R-:W-:-:S07]  /*07f0*/  ISETP.NE.U32.AND P1, PT, R4, 0x1, PT ;  /* 0x000000010400780c */ /* 0x000fce0003f25070 */
[----:B------:R-:W-:Y:S06]  /*0800*/  @!P0 BRA `(.L_x_165) ;  /* 0x00000000004c8947 */ /* 0x000fec0003800000 */
[----:B------:R-:W0:Y:S01]  /*0810*/  LDC.64 R6, c[0x0][0x390] ;  /* 0x0000e400ff067b82 */ /* 0x000e220000000a00 */
[----:B------:R-:W3:Y:S01]  /*0820*/  LDG.E R4, desc[UR8][R2.64] ;  /* 0x0000000802047981 */ /* 0x000ee2000c1e1900 */
[----:B------:R-:W3:Y:S06]  /*0830*/  LDCU UR4, c[0x0][0x398] ;  /* 0x00007300ff0477ac */ /* 0x000eec0008000800 */
[----:B-12---:R-:W1:Y:S01]  /*0840*/  LDC.64 R8, c[0x0][0x388] ;  /* 0x0000e200ff087b82 */ /* 0x006e620000000a00 */
        /* <DEDUP_REMOVED lines=10> */
[----:B------:R-:W-:Y:S01]  /*08f0*/  IADD3 R5, PT, PT, R5, 0x2, RZ ;  /* 0x0000000205057810 */ /* 0x000fe20007ffe0ff */
[----:B--2---:R-:W-:-:S04]  /*0900*/  FADD R10, R10, 1 ;  /* 0x3f8000000a0a7421 */ /* 0x004fc80000000000 */
[----:B------:R-:W-:-:S04]  /*0910*/  FMUL R13, R10, 0.5 ;  /* 0x3f0000000a0d7820 */ /* 0x000fc80000400000 */
[----:B---3--:R-:W-:-:S05]  /*0920*/  FFMA R13, R13, UR4, R4 ;  /* 0x000000040d0d7c23 */ /* 0x008fca0008000004 */
[----:B------:R0:W-:Y:S02]  /*0930*/  STG.E desc[UR8][R8.64+0x4], R13 ;  /* 0x0000040d08007986 */ /* 0x0001e4000c101908 */
.L_x_165:
[----:B------:R-:W-:Y:S05]  /*0940*/  @P1 EXIT ;  /* 0x000000000000194d */ /* 0x000fea0003800000 */
[----:B------:R-:W3:Y:S01]  /*0950*/  LDC.64 R6, c[0x0][0x390] ;  /* 0x0000e400ff067b82 */ /* 0x000ee20000000a00 */
[----:B------:R-:W4:Y:S01]  /*0960*/  LDG.E R2, desc[UR8][R2.64] ;  /* 0x0000000802027981 */ /* 0x000f22000c1e1900 */
[----:B------:R-:W4:Y:S06]  /*0970*/  LDCU UR4, c[0x0][0x398] ;  /* 0x00007300ff0477ac */ /* 0x000f2c0008000800 */
[----:B012---:R-:W0:Y:S01]  /*0980*/  LDC.64 R8, c[0x0][0x388] ;  /* 0x0000e200ff087b82 */ /* 0x007e220000000a00 */
[----:B---3--:R-:W-:-:S06]  /*0990*/  IMAD.WIDE.U32 R6, R5, 0x4, R6 ;  /* 0x0000000405067825 */ /* 0x008fcc00078e0006 */
[----:B------:R-:W2:Y:S01]  /*09a0*/  LDG.E R6, desc[UR8][R6.64] ;  /* 0x0000000806067981 */ /* 0x000ea2000c1e1900 */
[----:B------:R-:W-:Y:S01]  /*09b0*/  IADD3 R5, PT, PT, R0, R5, RZ ;  /* 0x0000000500057210 */ /* 0x000fe20007ffe0ff */
[----:B--2---:R-:W-:-:S04]  /*09c0*/  FADD R4, R6, 1 ;  /* 0x3f80000006047421 */ /* 0x004fc80000000000 */
[----:B------:R-:W-:Y:S01]  /*09d0*/  FMUL R11, R4, 0.5 ;  /* 0x3f000000040b7820 */ /* 0x000fe20000400000 */
[----:B0-----:R-:W-:-:S04]  /*09e0*/  IMAD.WIDE R4, R5, 0x4, R8 ;  /* 0x0000000405047825 */ /* 0x001fc800078e0208 */
[----:B----4-:R-:W-:-:S05]  /*09f0*/  FFMA R11, R11, UR4, R2 ;  /* 0x000000040b0b7c23 */ /* 0x010fca0008000002 */
[----:B------:R-:W-:Y:S01]  /*0a00*/  STG.E desc[UR8][R4.64], R11 ;  /* 0x0000000b04007986 */ /* 0x000fe2000c101908 */
[----:B------:R-:W-:Y:S05]  /*0a10*/  EXIT ;  /* 0x000000000000794d */ /* 0x000fea0003800000 */
.L_x_166:
        /* <DEDUP_REMOVED lines=14> */
.L_x_181:


//--------------------- .text._Z8initMeshPfS_ffi  --------------------------
	.section	.text._Z8initMeshPfS_ffi,"ax",@progbits
	.align	128
        .global         _Z8initMeshPfS_ffi
        .type           _Z8initMeshPfS_ffi,@function
        .size           _Z8initMeshPfS_ffi,(.L_x_182 - _Z8initMeshPfS_ffi)
        .other          _Z8initMeshPfS_ffi,@"STO_CUDA_ENTRY STV_DEFAULT"
_Z8initMeshPfS_ffi:
.text._Z8initMeshPfS_ffi:
[----:B------:R-:W-:Y:S01]  /*0000*/  LDC R1, c[0x0][0x37c] ;  /* 0x0000df00ff017b82 */ /* 0x000fe20000000800 */
[----:B------:R-:W0:Y:S01]  /*0010*/  S2R R5, SR_CTAID.X ;  /* 0x0000000000057919 */ /* 0x000e220000002500 */
[----:B------:R-:W0:Y:S01]  /*0020*/  LDCU UR4, c[0x0][0x360] ;  /* 0x00006c00ff0477ac */ /* 0x000e220008000800 */
[----:B------:R-:W0:Y:S01]  /*0030*/  S2R R0, SR_TID.X ;  /* 0x0000000000007919 */ /* 0x000e220000002100 */
[----:B------:R-:W1:Y:S01]  /*0040*/  LDCU UR5, c[0x0][0x398] ;  /* 0x00007300ff0577ac */ /* 0x000e620008000800 */
[----:B0-----:R-:W-:-:S05]  /*0050*/  IMAD R5, R5, UR4, R0 ;  /* 0x0000000405057c24 */ /* 0x001fca000f8e0200 */
[----:B-1----:R-:W-:-:S13]  /*0060*/  ISETP.GT.AND P0, PT, R5, UR5, PT ;  /* 0x0000000505007c0c */ /* 0x002fda000bf04270 */
[----:B------:R-:W-:Y:S05]  /*0070*/  @P0 EXIT ;  /* 0x000000000000094d */ /* 0x000fea0003800000 */
[----:B------:R-:W0:Y:S01]  /*0080*/  LDC.64 R6, c[0x0][0x390] ;  /* 0x0000e400ff067b82 */ /* 0x000e220000000a00 */
[----:B------:R-:W1:Y:S01]  /*0090*/  LDCU.64 UR4, c[0x0][0x358] ;  /* 0x00006b00ff0477ac */ /* 0x000e620008000a00 */
[----:B------:R-:W-:-:S06]  /*00a0*/  I2FP.F32.S32 R0, R5 ;  /* 0x0000000500007245 */ /* 0x000fcc0000201400 */
[----:B------:R-:W2:Y:S01]  /*00b0*/  LDC.64 R2, c[0x0][0x380] ;  /* 0x0000e000ff027b82 */ /* 0x000ea20000000a00 */
[----:B0-----:R-:W-:Y:S01]  /*00c0*/  FFMA R7, R0, R6, R7 ;  /* 0x0000000600077223 */ /* 0x001fe20000000007 */
[----:B--2---:R-:W-:-:S05]  /*00d0*/  IMAD.WIDE R2, R5, 0x4, R2 ;  /* 0x0000000405027825 */ /* 0x004fca00078e0202 */
[----:B-1----:R-:W-:Y:S01]  /*00e0*/  STG.E desc[UR4][R2.64], R7 ;  /* 0x0000000702007986 */ /* 0x002fe2000c101904 */
[----:B------:R-:W-:Y:S05]  /*00f0*/  EXIT ;  /* 0x000000000000794d */ /* 0x000fea0003800000 */
.L_x_167:
        /* <DEDUP_REMOVED lines=16> */
.L_x_182:


//--------------------- .text._Z5initUPfS_ii      --------------------------
	.section	.text._Z5initUPfS_ii,"ax",@progbits
	.align	128
        .global         _Z5initUPfS_ii
        .type           _Z5initUPfS_ii,@function
        .size           _Z5initUPfS_ii,(.L_x_183 - _Z5initUPfS_ii)
        .other          _Z5initUPfS_ii,@"STO_CUDA_ENTRY STV_DEFAULT"
_Z5initUPfS_ii:
.text._Z5initUPfS_ii:
        /* <DEDUP_REMOVED lines=13> */
[----:B------:R-:W-:Y:S01]  /*00d0*/  BSSY.RECONVERGENT B0, `(.L_x_168) ;  /* 0x0000069000007945 */ /* 0x000fe20003800200 */
[C---:B--2---:R-:W-:Y:S01]  /*00e0*/  FMUL R3, R0.reuse, 0.63661974668502807617 ;  /* 0x3f22f98300037820 */ /* 0x044fe20000400000 */
[----:B------:R-:W-:-:S05]  /*00f0*/  FSETP.GE.AND P0, PT, |R0|, 105615, PT ;  /* 0x47ce47800000780b */ /* 0x000fca0003f06200 */
[----:B------:R-:W0:Y:S02]  /*0100*/  F2I.NTZ R3, R3 ;  /* 0x0000000300037305 */ /* 0x000e240000203100 */
[----:B0-----:R-:W-:-:S05]  /*0110*/  I2FP.F32.S32 R7, R3 ;  /* 0x0000000300077245 */ /* 0x001fca0000201400 */
        /* <DEDUP_REMOVED lines=8> */
[----:B------:R-:W-:Y:S01]  /*01a0*/  IMAD.SHL.U32 R3, R0, 0x100, RZ ;  /* 0x0000010000037824 */ /* 0x000fe200078e00ff */
[----:B------:R-:W0:Y:S01]  /*01b0*/  LDCU.64 UR8, c[0x4][URZ] ;  /* 0x01000000ff0877ac */ /* 0x000e220008000a00 */
[----:B------:R-:W-:Y:S02]  /*01c0*/  IMAD.MOV.U32 R11, RZ, RZ, RZ ;  /* 0x000000ffff0b7224 */ /* 0x000fe400078e00ff */
[----:B------:R-:W-:Y:S01]  /*01d0*/  IMAD.MOV.U32 R8, RZ, RZ, RZ ;  /* 0x000000ffff087224 */ /* 0x000fe200078e00ff */
[----:B------:R-:W-:Y:S01]  /*01e0*/  LOP3.LUT R3, R3, 0x80000000, RZ, 0xfc, !PT ;  /* 0x8000000003037812 */ /* 0x000fe200078efcff */
[----:B------:R-:W-:Y:S01]  /*01f0*/  UMOV UR5, URZ ;  /* 0x000000ff00057c82 */ /* 0x000fe20008000000 */
[----:B------:R-:W-:-:S05]  /*0200*/  UMOV UR4, URZ ;  /* 0x000000ff00047c82 */ /* 0x000fca0008000000 */
.L_x_170:
[----:B0-----:R-:W-:Y:S01]  /*0210*/  IMAD.U32 R6, RZ, RZ, UR8 ;  /* 0x00000008ff067e24 */ /* 0x001fe2000f8e00ff */
[----:B------:R-:W-:-:S05]  /*0220*/  MOV R7, UR9 ;  /* 0x0000000900077c02 */ /* 0x000fca0008000f00 */
[----:B------:R-:W2:Y:S01]  /*0230*/  LDG.E.CONSTANT R4, desc[UR6][R6.64] ;  /* 0x0000000606047981 */ /* 0x000ea2000c1e9900 */
        /* <DEDUP_REMOVED lines=13> */
[----:B------:R-:W-:Y:S01]  /*0310*/  IADD3.X R11, PT, PT, R5, UR5, RZ, P6, !PT ;  /* 0x00000005050b7c10 */ /* 0x000fe2000b7fe4ff */
[--C-:B------:R-:W-:Y:S01]  /*0320*/  @P0 IMAD.MOV.U32 R9, RZ, RZ, R4.reuse ;  /* 0x000000ffff090224 */ /* 0x100fe200078e0004 */
[----:B------:R-:W-:Y:S01]  /*0330*/  @P4 MOV R14, R4 ;  /* 0x00000004000e4202 */ /* 0x000fe20000000f00 */
[--C-:B------:R-:W-:Y:S02]  /*0340*/  @P1 IMAD.MOV.U32 R10, RZ, RZ, R4.reuse ;  /* 0x000000ffff0a1224 */ /* 0x100fe400078e0004 */
[--C-:B------:R-:W-:Y:S02]  /*0350*/  @P2 IMAD.MOV.U32 R12, RZ, RZ, R4.reuse ;  /* 0x000000ffff0c2224 */ /* 0x100fe400078e0004 */
[--C-:B------:R-:W-:Y:S02]  /*0360*/  @P3 IMAD.MOV.U32 R13, RZ, RZ, R4.reuse ;  /* 0x000000ffff0d3224 */ /* 0x100fe400078e0004 */
[----:B------:R-:W-:Y:S01]  /*0370*/  @P5 IMAD.MOV.U32 R15, RZ, RZ, R4 ;  /* 0x000000ffff0f5224 */ /* 0x000fe200078e0004 */
[----:B------:R-:W-:Y:S06]  /*0380*/  BRA.U UP0, `(.L_x_170) ;  /* 0xfffffffd00a07547 */ /* 0x000fec000b83ffff */
[----:B------:R-:W-:Y:S01]  /*0390*/  SHF.R.U32.HI R3, RZ, 0x17, R0 ;  /* 0x00000017ff037819 */ /* 0x000fe20000011600 */
[----:B------:R-:W-:Y:S03]  /*03a0*/  BSSY.RECONVERGENT B1, `(.L_x_171) ;  /* 0x0000029000017945 */ /* 0x000fe60003800200 */
[C---:B------:R-:W-:Y:S02]  /*03b0*/  LOP3.LUT R4, R3.reuse, 0xe0, RZ, 0xc0, !PT ;  /* 0x000000e003047812 */ /* 0x040fe400078ec0ff */
[----:B------:R-:W-:-:S03]  /*03c0*/  LOP3.LUT P6, RZ, R3, 0x1f, RZ, 0xc0, !PT ;  /* 0x0000001f03ff7812 */ /* 0x000fc600078cc0ff */
[----:B------:R-:W-:-:S05]  /*03d0*/  VIADD R4, R4, 0xffffff80 ;  /* 0xffffff8004047836 */ /* 0x000fca0000000000 */
[----:B------:R-:W-:-:S05]  /*03e0*/  SHF.R.U32.HI R4, RZ, 0x5, R4 ;  /* 0x00000005ff047819 */ /* 0x000fca0000011604 */
[----:B------:R-:W-:-:S05]  /*03f0*/  IMAD.U32 R6, R4, -0x4, RZ ;  /* 0xfffffffc04067824 */ /* 0x000fca00078e00ff */
[C---:B------:R-:W-:Y:S02]  /*0400*/  ISETP.EQ.AND P3, PT, R6.reuse, -0x18, PT ;  /* 0xffffffe80600780c */ /* 0x040fe40003f62270 */
[C---:B------:R-:W-:Y:S02]  /*0410*/  ISETP.EQ.AND P4, PT, R6.reuse, -0x14, PT ;  /* 0xffffffec0600780c */ /* 0x040fe40003f82270 */
[C---:B------:R-:W-:Y:S02]  /*0420*/  ISETP.EQ.AND P2, PT, R6.reuse, -0x10, PT ;  /* 0xfffffff00600780c */ /* 0x040fe40003f42270 */
[C---:B------:R-:W-:Y:S02]  /*0430*/  ISETP.EQ.AND P1, PT, R6.reuse, -0xc, PT ;  /* 0xfffffff40600780c */ /* 0x040fe40003f22270 */
[C---:B------:R-:W-:Y:S02]  /*0440*/  ISETP.EQ.AND P0, PT, R6.reuse, -0x8, PT ;  /* 0xfffffff80600780c */ /* 0x040fe40003f02270 */
[----:B------:R-:W-:-:S03]  /*0450*/  ISETP.EQ.AND P5, PT, R6, RZ, PT ;  /* 0x000000ff0600720c */ /* 0x000fc60003fa2270 */
[----:B------:R-:W-:Y:S02]  /*0460*/  @P3 MOV R4, R9 ;  /* 0x0000000900043202 */ /* 0x000fe40000000f00 */
[C---:B------:R-:W-:Y:S01]  /*0470*/  ISETP.EQ.AND P3, PT, R6.reuse, -0x4, PT ;  /* 0xfffffffc0600780c */ /* 0x040fe20003f62270 */
[----:B------:R-:W-:Y:S02]  /*0480*/  @P4 IMAD.MOV.U32 R5, RZ, RZ, R9 ;  /* 0x000000ffff054224 */ /* 0x000fe400078e0009 */
[----:B------:R-:W-:Y:S01]  /*0490*/  @P4 IMAD.MOV.U32 R4, RZ, RZ, R10 ;  /* 0x000000ffff044224 */ /* 0x000fe200078e000a */
[----:B------:R-:W-:Y:S01]  /*04a0*/  ISETP.EQ.AND P4, PT, R6, 0x4, PT ;  /* 0x000000040600780c */ /* 0x000fe20003f82270 */
[----:B------:R-:W-:Y:S02]  /*04b0*/  @P2 IMAD.MOV.U32 R4, RZ, RZ, R12 ;  /* 0x000000ffff042224 */ /* 0x000fe400078e000c */
[----:B------:R-:W-:Y:S02]  /*04c0*/  @P1 IMAD.MOV.U32 R4, RZ, RZ, R13 ;  /* 0x000000ffff041224 */ /* 0x000fe400078e000d */
[----:B------:R-:W-:-:S02]  /*04d0*/  @P0 IMAD.MOV.U32 R4, RZ, RZ, R14 ;  /* 0x000000ffff040224 */ /* 0x000fc400078e000e */
[----:B------:R-:W-:Y:S01]  /*04e0*/  @P2 IMAD.MOV.U32 R5, RZ, RZ, R10 ;  /* 0x000000ffff052224 */ /* 0x000fe200078e000a */
[----:B------:R-:W-:Y:S01]  /*04f0*/  @P1 MOV R5, R12 ;  /* 0x0000000c00051202 */ /* 0x000fe20000000f00 */
[----:B------:R-:W-:Y:S01]  /*0500*/  @P0 IMAD.MOV.U32 R5, RZ, RZ, R13 ;  /* 0x000000ffff050224 */ /* 0x000fe200078e000d */
[----:B------:R-:W-:Y:S01]  /*0510*/  @P3 MOV R4, R15 ;  /* 0x0000000f00043202 */ /* 0x000fe20000000f00 */
[----:B------:R-:W-:Y:S02]  /*0520*/  @P5 IMAD.MOV.U32 R4, RZ, RZ, R11 ;  /* 0x000000ffff045224 */ /* 0x000fe400078e000b */
[----:B------:R-:W-:Y:S02]  /*0530*/  @P3 IMAD.MOV.U32 R5, RZ, RZ, R14 ;  /* 0x000000ffff053224 */ /* 0x000fe400078e000e */
[----:B------:R-:W-:Y:S02]  /*0540*/  @P5 IMAD.MOV.U32 R5, RZ, RZ, R15 ;  /* 0x000000ffff055224 */ /* 0x000fe400078e000f */
[----:B------:R-:W-:-:S02]  /*0550*/  @P4 IMAD.MOV.U32 R5, RZ, RZ, R11 ;  /* 0x000000ffff054224 */ /* 0x000fc400078e000b */
        /* <DEDUP_REMOVED lines=8> */
[----:B------:R-:W-:Y:S01]  /*05e0*/  SHF.L.W.U32.HI R8, R5, R3, R8 ;  /* 0x0000000305087219 */ /* 0x000fe20000010e08 */
[----:B------:R-:W-:Y:S01]  /*05f0*/  @P5 IMAD.MOV.U32 R4, RZ, RZ, R14 ;  /* 0x000000ffff045224 */ /* 0x000fe200078e000e */
[----:B------:R-:W-:-:S09]  /*0600*/  @P4 MOV R4, R15 ;  /* 0x0000000f00044202 */ /* 0x000fd20000000f00 */
[----:B------:R-:W-:-:S05]  /*0610*/  @P0 IMAD.MOV.U32 R4, RZ, RZ, R11 ;  /* 0x000000ffff040224 */ /* 0x000fca00078e000b */
[----:B------:R-:W-:-:S07]  /*0620*/  SHF.L.W.U32.HI R5, R4, R3, R5 ;  /* 0x0000000304057219 */ /* 0x000fce0000010e05 */
.L_x_172:
[----:B------:R-:W-:Y:S05]  /*0630*/  BSYNC.RECONVERGENT B1 ;  /* 0x0000000000017941 */ /* 0x000fea0003800200 */
.L_x_171:
        /* <DEDUP_REMOVED lines=12> */
[----:B------:R-:W-:-:S03]  /*0700*/  ISETP.GE.AND P1, PT, R0, RZ, PT ;  /* 0x000000ff0000720c */ /* 0x000fc60003f26270 */
[----:B------:R-:W-:-:S04]  /*0710*/  IMAD.MOV R0, RZ, RZ, -R3 ;  /* 0x000000ffff007224 */ /* 0x000fc800078e0a03 */
[----:B------:R-:W-:Y:S01]  /*0720*/  @!P0 IMAD.MOV.U32 R3, RZ, RZ, R0 ;  /* 0x000000ffff038224 */ /* 0x000fe200078e0000 */
[----:B0-----:R-:W-:-:S10]  /*0730*/  DMUL R4, R4, UR4 ;  /* 0x0000000404047c28 */ /* 0x001fd40008000000 */
[----:B------:R-:W0:Y:S02]  /*0740*/  F2F.F32.F64 R4, R4 ;  /* 0x0000000400047310 */ /* 0x000e240000301000 */
[----:B0-----:R-:W-:-:S07]  /*0750*/  FSEL R6, -R4, R4, !P1 ;  /* 0x0000000404067208 */ /* 0x001fce0004800100 */
.L_x_169:
[----:B------:R-:W-:Y:S05]  /*0760*/  BSYNC.RECONVERGENT B0 ;  /* 0x0000000000007941 */ /* 0x000fea0003800200 */
.L_x_168:
[----:B------:R-:W-:Y:S01]  /*0770*/  MOV R0, 0x37cbac00 ;  /* 0x37cbac0000007802 */ /* 0x000fe20000000f00 */
[----:B------:R-:W-:Y:S01]  /*0780*/  FMUL R7, R6, R6 ;  /* 0x0000000606077220 */ /* 0x000fe20000400000 */
[----:B------:R-:W-:Y:S01]  /*0790*/  LOP3.LUT R8, R3, 0x1, RZ, 0xc0, !PT ;  /* 0x0000000103087812 */ /* 0x000fe200078ec0ff */
[----:B------:R-:W0:Y:S01]  /*07a0*/  LDC.64 R4, c[0x0][0x380] ;  /* 0x0000e000ff047b82 */ /* 0x000e220000000a00 */
[----:B------:R-:W-:Y:S02]  /*07b0*/  IMAD.MOV.U32 R9, RZ, RZ, 0x3effffff ;  /* 0x3effffffff097424 */ /* 0x000fe400078e00ff */
[----:B------:R-:W-:Y:S01]  /*07c0*/  FFMA R0, R7, R0, -0.0013887860113754868507 ;  /* 0xbab607ed07007423 */ /* 0x000fe20000000000 */
[----:B------:R-:W-:Y:S01]  /*07d0*/  ISETP.NE.U32.AND P0, PT, R8, 0x1, PT ;  /* 0x000000010800780c */ /* 0x000fe20003f05070 */
[----:B------:R-:W-:Y:S01]  /*07e0*/  IMAD.MOV.U32 R8, RZ, RZ, 0x3d2aaabb ;  /* 0x3d2aaabbff087424 */ /* 0x000fe200078e00ff */
[----:B------:R-:W-:Y:S02]  /*07f0*/  LOP3.LUT P1, RZ, R3, 0x2, RZ, 0xc0, !PT ;  /* 0x0000000203ff7812 */ /* 0x000fe4000782c0ff */
[----:B------:R-:W-:-:S02]  /*0800*/  FSEL R0, R0, -0.00019574658654164522886, !P0 ;  /* 0xb94d415300007808 */ /* 0x000fc40004000000 */
[----:B------:R-:W-:Y:S02]  /*0810*/  FSEL R8, R8, 0.0083327032625675201416, !P0 ;  /* 0x3c0885e408087808 */ /* 0x000fe40004000000 */
[----:B------:R-:W-:-:S03]  /*0820*/  FSEL R3, -R9, -0.16666662693023681641, !P0 ;  /* 0xbe2aaaa809037808 */ /* 0x000fc60004000100 */
[----:B------:R-:W-:Y:S01]  /*0830*/  FFMA R8, R7, R0, R8 ;  /* 0x0000000007087223 */ /* 0x000fe20000000008 */
[----:B------:R-:W-:-:S03]  /*0840*/  FSEL R0, R6, 1, P0 ;  /* 0x3f80000006007808 */ /* 0x000fc60000000000 */
[C---:B------:R-:W-:Y:S02]  /*0850*/  FFMA R3, R7.reuse, R8, R3 ;  /* 0x0000000807037223 */ /* 0x040fe40000000003 */
[----:B------:R-:W-:-:S04]  /*0860*/  FFMA R7, R7, R0, RZ ;  /* 0x0000000007077223 */ /* 0x000fc800000000ff */
[----:B------:R-:W-:Y:S01]  /*0870*/  FFMA R3, R7, R3, R0 ;  /* 0x0000000307037223 */ /* 0x000fe20000000000 */
[----:B0-----:R-:W-:-:S04]  /*0880*/  IMAD.WIDE R4, R2, 0x4, R4 ;  /* 0x0000000402047825 */ /* 0x001fc800078e0204 */
[----:B------:R-:W-:-:S05]  /*0890*/  @P1 FADD R3, RZ, -R3 ;  /* 0x80000003ff031221 */ /* 0x000fca0000000000 */
[----:B------:R-:W-:Y:S01]  /*08a0*/  STG.E desc[UR6][R4.64], R3 ;  /* 0x0000000304007986 */ /* 0x000fe2000c101906 */
[----:B------:R-:W-:Y:S05]  /*08b0*/  EXIT ;  /* 0x000000000000794d */ /* 0x000fea0003800000 */
.L_x_173:
        /* <DEDUP_REMOVED lines=12> */
.L_x_183:


//--------------------- .nv.global.init           --------------------------
	.section	.nv.global.init,"aw",@progbits
	.align	4
.nv.global.init:
	.type		__cudart_i2opi_f,@object
	.size		__cudart_i2opi_f,(.L_0 - __cudart_i2opi_f)
__cudart_i2opi_f:
        /*0000*/ 	.byte	0x41, 0x90, 0x43, 0x3c, 0x99, 0x95, 0x62, 0xdb, 0xc0, 0xdd, 0x34, 0xf5, 0xd1, 0x57, 0x27, 0xfc
        /*0010*/ 	.byte	0x29, 0x15, 0x44, 0x4e, 0x6e, 0x83, 0xf9, 0xa2
.L_0:


//--------------------- .nv.shared.reserved.0     --------------------------
	.section	.nv.shared.reserved.0,"aw",@nobits
	.weak		__nv_reservedSMEM_offset_0_alias
	.size		__nv_reservedSMEM_offset_0_alias, 0, 64
	.other		__nv_reservedSMEM_offset_0_alias,@"STO_CUDA_RESERVED_SHARED STV_DEFAULT"
__nv_reservedSMEM_offset_0_alias:
	.zero		0
	.zero		64


//--------------------- .nv.constant0._Z3rk4PfS_S_S_S_ii --------------------------
	.section	.nv.constant0._Z3rk4PfS_S_S_S_ii,"a",@progbits
	.sectionflags	@""
	.align	4
.nv.constant0._Z3rk4PfS_S_S_S_ii:
	.zero		944


//--------------------- .nv.constant0._Z15rk4_tempstoragePfS_S_ffii --------------------------
	.section	.nv.constant0._Z15rk4_tempstoragePfS_S_ffii,"a",@progbits
	.sectionflags	@""
	.align	4
.nv.constant0._Z15rk4_tempstoragePfS_S_ffii:
	.zero		936


//--------------------- .nv.constant0._Z3rhsPfS_S_S_S_ffii --------------------------
	.section	.nv.constant0._Z3rhsPfS_S_S_S_ffii,"a",@progbits
	.sectionflags	@""
	.align	4
.nv.constant0._Z3rhsPfS_S_S_S_ffii:
	.zero		952


//--------------------- .nv.constant0._Z8calcFluxPfS_ffii --------------------------
	.section	.nv.constant0._Z8calcFluxPfS_ffii,"a",@progbits
	.sectionflags	@""
	.align	4
.nv.constant0._Z8calcFluxPfS_ffii:
	.zero		928


//--------------------- .nv.constant0._Z6initRxPfS_S_ii --------------------------
	.section	.nv.constant0._Z6initRxPfS_S_ii,"a",@progbits
	.sectionflags	@""
	.align	4
.nv.constant0._Z6initRxPfS_S_ii:
	.zero		928


//--------------------- .nv.constant0._Z5initXPfS_S_fii --------------------------
	.section	.nv.constant0._Z5initXPfS_S_fii,"a",@progbits
	.sectionflags	@""
	.align	4
.nv.constant0._Z5initXPfS_S_fii:
	.zero		932


//--------------------- .nv.constant0._Z8initMeshPfS_ffi --------------------------
	.section	.nv.constant0._Z8initMeshPfS_ffi,"a",@progbits
	.sectionflags	@""
	.align	4
.nv.constant0._Z8initMeshPfS_ffi:
	.zero		924


//--------------------- .nv.constant0._Z5initUPfS_ii --------------------------
	.section	.nv.constant0._Z5initUPfS_ii,"a",@progbits
	.sectionflags	@""
	.align	4
.nv.constant0._Z5initUPfS_ii:
	.zero		920


//--------------------- SYMBOLS --------------------------

	.type		.nv.reservedSmem.offset0,@object
	.size		.nv.reservedSmem.offset0,0x4
